//
// Generated by NVIDIA NVVM Compiler
//
// Compiler Build ID: CL-36424714
// Cuda compilation tools, release 13.0, V13.0.88
// Based on NVVM 20.0.0
//

.version 9.0
.target sm_100
.address_size 64

	// .globl	_Z11relu_kernelPfi

.visible .entry _Z11relu_kernelPfi(
	.param .u64 .ptr .align 1 _Z11relu_kernelPfi_param_0,
	.param .u32 _Z11relu_kernelPfi_param_1
)
{
	.reg .b32 	%r<8>;
	.reg .b32 	%f<3>;
	.reg .b64 	%rd<5>;

	ld.param.u64 	%rd1, [_Z11relu_kernelPfi_param_0];
	ld.param.u32 	%r1, [_Z11relu_kernelPfi_param_1];
	cvta.to.global.u64 	%rd2, %rd1;
	mov.u32 	%r2, %ctaid.x;
	mov.u32 	%r3, %ntid.x;
	mov.u32 	%r4, %tid.x;
	mad.lo.s32 	%r5, %r2, %r3, %r4;
	add.s32 	%r6, %r1, -1;
	min.s32 	%r7, %r5, %r6;
	mul.wide.s32 	%rd3, %r7, 4;
	add.s64 	%rd4, %rd2, %rd3;
	ld.global.f32 	%f1, [%rd4];
	max.f32 	%f2, %f1, 0f00000000;
	st.global.f32 	[%rd4], %f2;
	ret;

}
	// .globl	_Z17leaky_relu_kernelPfif
.visible .entry _Z17leaky_relu_kernelPfif(
	.param .u64 .ptr .align 1 _Z17leaky_relu_kernelPfif_param_0,
	.param .u32 _Z17leaky_relu_kernelPfif_param_1,
	.param .f32 _Z17leaky_relu_kernelPfif_param_2
)
{
	.reg .pred 	%p<2>;
	.reg .b32 	%r<8>;
	.reg .b32 	%f<9>;
	.reg .b64 	%rd<5>;

	ld.param.u64 	%rd1, [_Z17leaky_relu_kernelPfif_param_0];
	ld.param.u32 	%r1, [_Z17leaky_relu_kernelPfif_param_1];
	ld.param.f32 	%f1, [_Z17leaky_relu_kernelPfif_param_2];
	cvta.to.global.u64 	%rd2, %rd1;
	mov.u32 	%r2, %ctaid.x;
	mov.u32 	%r3, %ntid.x;
	mov.u32 	%r4, %tid.x;
	mad.lo.s32 	%r5, %r2, %r3, %r4;
	add.s32 	%r6, %r1, -1;
	min.s32 	%r7, %r5, %r6;
	mul.wide.s32 	%rd3, %r7, 4;
	add.s64 	%rd4, %rd2, %rd3;
	ld.global.f32 	%f2, [%rd4];
	setp.gt.f32 	%p1, %f2, 0f00000000;
	selp.f32 	%f3, 0f3F800000, 0f00000000, %p1;
	mul.f32 	%f4, %f1, %f2;
	mov.f32 	%f5, 0f3F800000;
	sub.f32 	%f6, %f5, %f3;
	mul.f32 	%f7, %f4, %f6;
	fma.rn.f32 	%f8, %f2, %f3, %f7;
	st.global.f32 	[%rd4], %f8;
	ret;

}
	// .globl	_Z14sigmoid_kernelPfi
.visible .entry _Z14sigmoid_kernelPfi(
	.param .u64 .ptr .align 1 _Z14sigmoid_kernelPfi_param_0,
	.param .u32 _Z14sigmoid_kernelPfi_param_1
)
{
	.reg .b32 	%r<10>;
	.reg .b32 	%f<15>;
	.reg .b64 	%rd<5>;

	ld.param.u64 	%rd1, [_Z14sigmoid_kernelPfi_param_0];
	ld.param.u32 	%r1, [_Z14sigmoid_kernelPfi_param_1];
	cvta.to.global.u64 	%rd2, %rd1;
	mov.u32 	%r2, %ctaid.x;
	mov.u32 	%r3, %ntid.x;
	mov.u32 	%r4, %tid.x;
	mad.lo.s32 	%r5, %r2, %r3, %r4;
	add.s32 	%r6, %r1, -1;
	min.s32 	%r7, %r5, %r6;
	mul.wide.s32 	%rd3, %r7, 4;
	add.s64 	%rd4, %rd2, %rd3;
	ld.global.f32 	%f1, [%rd4];
	fma.rn.f32 	%f2, %f1, 0fBBBB989D, 0f3F000000;
	cvt.sat.f32.f32 	%f3, %f2;
	mov.f32 	%f4, 0f4B400001;
	mov.f32 	%f5, 0f437C0000;
	fma.rm.f32 	%f6, %f3, %f5, %f4;
	add.f32 	%f7, %f6, 0fCB40007F;
	neg.f32 	%f8, %f7;
	fma.rn.f32 	%f9, %f1, 0fBFB8AA3B, %f8;
	fma.rn.f32 	%f10, %f1, 0fB2A57060, %f9;
	mov.b32 	%r8, %f6;
	shl.b32 	%r9, %r8, 23;
	mov.b32 	%f11, %r9;
	ex2.approx.ftz.f32 	%f12, %f10;
	fma.rn.f32 	%f13, %f12, %f11, 0f3F800000;
	rcp.rn.f32 	%f14, %f13;
	st.global.f32 	[%rd4], %f14;
	ret;

}
	// .globl	_Z11tanh_kernelPfi
.visible .entry _Z11tanh_kernelPfi(
	.param .u64 .ptr .align 1 _Z11tanh_kernelPfi_param_0,
	.param .u32 _Z11tanh_kernelPfi_param_1
)
{
	.reg .pred 	%p<3>;
	.reg .b32 	%r<8>;
	.reg .b32 	%f<17>;
	.reg .b64 	%rd<5>;

	ld.param.u64 	%rd1, [_Z11tanh_kernelPfi_param_0];
	ld.param.u32 	%r1, [_Z11tanh_kernelPfi_param_1];
	cvta.to.global.u64 	%rd2, %rd1;
	mov.u32 	%r2, %ctaid.x;
	mov.u32 	%r3, %ntid.x;
	mov.u32 	%r4, %tid.x;
	mad.lo.s32 	%r5, %r2, %r3, %r4;
	add.s32 	%r6, %r1, -1;
	min.s32 	%r7, %r5, %r6;
	mul.wide.s32 	%rd3, %r7, 4;
	add.s64 	%rd4, %rd2, %rd3;
	ld.global.f32 	%f1, [%rd4];
	abs.f32 	%f2, %f1;
	mul.f32 	%f3, %f2, 0f4038AA3B;
	ex2.approx.ftz.f32 	%f4, %f3;
	add.f32 	%f5, %f4, 0f3F800000;
	rcp.approx.ftz.f32 	%f6, %f5;
	fma.rn.f32 	%f7, %f6, 0fC0000000, 0f3F800000;
	setp.ge.f32 	%p1, %f2, 0f41102CB4;
	selp.f32 	%f8, 0f3F800000, %f7, %p1;
	copysign.f32 	%f9, %f1, %f8;
	mul.f32 	%f10, %f1, %f1;
	fma.rn.f32 	%f11, %f10, 0f3C80F082, 0fBD563CAE;
	fma.rn.f32 	%f12, %f11, %f10, 0f3E085941;
	fma.rn.f32 	%f13, %f12, %f10, 0fBEAAA9ED;
	fma.rn.f32 	%f14, %f13, %f10, 0f00000000;
	fma.rn.f32 	%f15, %f14, %f1, %f1;
	setp.ge.f32 	%p2, %f2, 0f3F19999A;
	selp.f32 	%f16, %f9, %f15, %p2;
	st.global.f32 	[%rd4], %f16;
	ret;

}
	// .globl	_Z20relu_backward_kernelPfS_iS_
.visible .entry _Z20relu_backward_kernelPfS_iS_(
	.param .u64 .ptr .align 1 _Z20relu_backward_kernelPfS_iS__param_0,
	.param .u64 .ptr .align 1 _Z20relu_backward_kernelPfS_iS__param_1,
	.param .u32 _Z20relu_backward_kernelPfS_iS__param_2,
	.param .u64 .ptr .align 1 _Z20relu_backward_kernelPfS_iS__param_3
)
{
	.reg .pred 	%p<2>;
	.reg .b32 	%r<8>;
	.reg .b32 	%f<5>;
	.reg .b64 	%rd<11>;

	ld.param.u64 	%rd1, [_Z20relu_backward_kernelPfS_iS__param_0];
	ld.param.u64 	%rd2, [_Z20relu_backward_kernelPfS_iS__param_1];
	ld.param.u32 	%r1, [_Z20relu_backward_kernelPfS_iS__param_2];
	ld.param.u64 	%rd3, [_Z20relu_backward_kernelPfS_iS__param_3];
	cvta.to.global.u64 	%rd4, %rd3;
	cvta.to.global.u64 	%rd5, %rd1;
	cvta.to.global.u64 	%rd6, %rd2;
	mov.u32 	%r2, %ctaid.x;
	mov.u32 	%r3, %ntid.x;
	mov.u32 	%r4, %tid.x;
	mad.lo.s32 	%r5, %r2, %r3, %r4;
	add.s32 	%r6, %r1, -1;
	min.s32 	%r7, %r5, %r6;
	mul.wide.s32 	%rd7, %r7, 4;
	add.s64 	%rd8, %rd6, %rd7;
	ld.global.f32 	%f1, [%rd8];
	add.s64 	%rd9, %rd5, %rd7;
	ld.global.f32 	%f2, [%rd9];
	setp.gt.f32 	%p1, %f2, 0f00000000;
	selp.f32 	%f3, 0f3F800000, 0f00000000, %p1;
	mul.f32 	%f4, %f1, %f3;
	add.s64 	%rd10, %rd4, %rd7;
	st.global.f32 	[%rd10], %f4;
	ret;

}
	// .globl	_Z26leaky_relu_backward_kernelPfS_ifS_
.visible .entry _Z26leaky_relu_backward_kernelPfS_ifS_(
	.param .u64 .ptr .align 1 _Z26leaky_relu_backward_kernelPfS_ifS__param_0,
	.param .u64 .ptr .align 1 _Z26leaky_relu_backward_kernelPfS_ifS__param_1,
	.param .u32 _Z26leaky_relu_backward_kernelPfS_ifS__param_2,
	.param .f32 _Z26leaky_relu_backward_kernelPfS_ifS__param_3,
	.param .u64 .ptr .align 1 _Z26leaky_relu_backward_kernelPfS_ifS__param_4
)
{
	.reg .pred 	%p<2>;
	.reg .b32 	%r<8>;
	.reg .b32 	%f<9>;
	.reg .b64 	%rd<11>;

	ld.param.u64 	%rd1, [_Z26leaky_relu_backward_kernelPfS_ifS__param_0];
	ld.param.u64 	%rd2, [_Z26leaky_relu_backward_kernelPfS_ifS__param_1];
	ld.param.u32 	%r1, [_Z26leaky_relu_backward_kernelPfS_ifS__param_2];
	ld.param.f32 	%f1, [_Z26leaky_relu_backward_kernelPfS_ifS__param_3];
	ld.param.u64 	%rd3, [_Z26leaky_relu_backward_kernelPfS_ifS__param_4];
	cvta.to.global.u64 	%rd4, %rd3;
	cvta.to.global.u64 	%rd5, %rd1;
	cvta.to.global.u64 	%rd6, %rd2;
	mov.u32 	%r2, %ctaid.x;
	mov.u32 	%r3, %ntid.x;
	mov.u32 	%r4, %tid.x;
	mad.lo.s32 	%r5, %r2, %r3, %r4;
	add.s32 	%r6, %r1, -1;
	min.s32 	%r7, %r5, %r6;
	mul.wide.s32 	%rd7, %r7, 4;
	add.s64 	%rd8, %rd6, %rd7;
	ld.global.f32 	%f2, [%rd8];
	add.s64 	%rd9, %rd5, %rd7;
	ld.global.f32 	%f3, [%rd9];
	setp.gt.f32 	%p1, %f3, 0f00000000;
	selp.f32 	%f4, 0f3F800000, 0f00000000, %p1;
	mov.f32 	%f5, 0f3F800000;
	sub.f32 	%f6, %f5, %f4;
	fma.rn.f32 	%f7, %f1, %f6, %f4;
	mul.f32 	%f8, %f2, %f7;
	add.s64 	%rd10, %rd4, %rd7;
	st.global.f32 	[%rd10], %f8;
	ret;

}
	// .globl	_Z23sigmoid_backward_kernelPfS_iS_
.visible .entry _Z23sigmoid_backward_kernelPfS_iS_(
	.param .u64 .ptr .align 1 _Z23sigmoid_backward_kernelPfS_iS__param_0,
	.param .u64 .ptr .align 1 _Z23sigmoid_backward_kernelPfS_iS__param_1,
	.param .u32 _Z23sigmoid_backward_kernelPfS_iS__param_2,
	.param .u64 .ptr .align 1 _Z23sigmoid_backward_kernelPfS_iS__param_3
)
{
	.reg .b32 	%r<10>;
	.reg .b32 	%f<20>;
	.reg .b64 	%rd<11>;

	ld.param.u64 	%rd1, [_Z23sigmoid_backward_kernelPfS_iS__param_0];
	ld.param.u64 	%rd2, [_Z23sigmoid_backward_kernelPfS_iS__param_1];
	ld.param.u32 	%r1, [_Z23sigmoid_backward_kernelPfS_iS__param_2];
	ld.param.u64 	%rd3, [_Z23sigmoid_backward_kernelPfS_iS__param_3];
	cvta.to.global.u64 	%rd4, %rd3;
	cvta.to.global.u64 	%rd5, %rd2;
	cvta.to.global.u64 	%rd6, %rd1;
	mov.u32 	%r2, %ctaid.x;
	mov.u32 	%r3, %ntid.x;
	mov.u32 	%r4, %tid.x;
	mad.lo.s32 	%r5, %r2, %r3, %r4;
	add.s32 	%r6, %r1, -1;
	min.s32 	%r7, %r5, %r6;
	mul.wide.s32 	%rd7, %r7, 4;
	add.s64 	%rd8, %rd6, %rd7;
	ld.global.f32 	%f1, [%rd8];
	fma.rn.f32 	%f2, %f1, 0fBBBB989D, 0f3F000000;
	cvt.sat.f32.f32 	%f3, %f2;
	mov.f32 	%f4, 0f4B400001;
	mov.f32 	%f5, 0f437C0000;
	fma.rm.f32 	%f6, %f3, %f5, %f4;
	add.f32 	%f7, %f6, 0fCB40007F;
	neg.f32 	%f8, %f7;
	fma.rn.f32 	%f9, %f1, 0fBFB8AA3B, %f8;
	fma.rn.f32 	%f10, %f1, 0fB2A57060, %f9;
	mov.b32 	%r8, %f6;
	shl.b32 	%r9, %r8, 23;
	mov.b32 	%f11, %r9;
	ex2.approx.ftz.f32 	%f12, %f10;
	fma.rn.f32 	%f13, %f12, %f11, 0f3F800000;
	rcp.rn.f32 	%f14, %f13;
	add.s64 	%rd9, %rd5, %rd7;
	ld.global.f32 	%f15, [%rd9];
	mul.f32 	%f16, %f15, %f14;
	mov.f32 	%f17, 0f3F800000;
	sub.f32 	%f18, %f17, %f14;
	mul.f32 	%f19, %f16, %f18;
	add.s64 	%rd10, %rd4, %rd7;
	st.global.f32 	[%rd10], %f19;
	ret;

}
	// .globl	_Z20tanh_backward_kernelPfS_iS_
.visible .entry _Z20tanh_backward_kernelPfS_iS_(
	.param .u64 .ptr .align 1 _Z20tanh_backward_kernelPfS_iS__param_0,
	.param .u64 .ptr .align 1 _Z20tanh_backward_kernelPfS_iS__param_1,
	.param .u32 _Z20tanh_backward_kernelPfS_iS__param_2,
	.param .u64 .ptr .align 1 _Z20tanh_backward_kernelPfS_iS__param_3
)
{
	.reg .pred 	%p<3>;
	.reg .b32 	%r<8>;
	.reg .b32 	%f<22>;
	.reg .b64 	%rd<11>;

	ld.param.u64 	%rd1, [_Z20tanh_backward_kernelPfS_iS__param_0];
	ld.param.u64 	%rd2, [_Z20tanh_backward_kernelPfS_iS__param_1];
	ld.param.u32 	%r1, [_Z20tanh_backward_kernelPfS_iS__param_2];
	ld.param.u64 	%rd3, [_Z20tanh_backward_kernelPfS_iS__param_3];
	cvta.to.global.u64 	%rd4, %rd3;
	cvta.to.global.u64 	%rd5, %rd2;
	cvta.to.global.u64 	%rd6, %rd1;
	mov.u32 	%r2, %ctaid.x;
	mov.u32 	%r3, %ntid.x;
	mov.u32 	%r4, %tid.x;
	mad.lo.s32 	%r5, %r2, %r3, %r4;
	add.s32 	%r6, %r1, -1;
	min.s32 	%r7, %r5, %r6;
	mul.wide.s32 	%rd7, %r7, 4;
	add.s64 	%rd8, %rd6, %rd7;
	ld.global.f32 	%f1, [%rd8];
	abs.f32 	%f2, %f1;
	mul.f32 	%f3, %f2, 0f4038AA3B;
	ex2.approx.ftz.f32 	%f4, %f3;
	add.f32 	%f5, %f4, 0f3F800000;
	rcp.approx.ftz.f32 	%f6, %f5;
	fma.rn.f32 	%f7, %f6, 0fC0000000, 0f3F800000;
	setp.ge.f32 	%p1, %f2, 0f41102CB4;
	selp.f32 	%f8, 0f3F800000, %f7, %p1;
	copysign.f32 	%f9, %f1, %f8;
	mul.f32 	%f10, %f1, %f1;
	fma.rn.f32 	%f11, %f10, 0f3C80F082, 0fBD563CAE;
	fma.rn.f32 	%f12, %f11, %f10, 0f3E085941;
	fma.rn.f32 	%f13, %f12, %f10, 0fBEAAA9ED;
	fma.rn.f32 	%f14, %f13, %f10, 0f00000000;
	fma.rn.f32 	%f15, %f14, %f1, %f1;
	setp.ge.f32 	%p2, %f2, 0f3F19999A;
	selp.f32 	%f16, %f9, %f15, %p2;
	add.s64 	%rd9, %rd5, %rd7;
	ld.global.f32 	%f17, [%rd9];
	mul.f32 	%f18, %f16, %f16;
	mov.f32 	%f19, 0f3F800000;
	sub.f32 	%f20, %f19, %f18;
	mul.f32 	%f21, %f17, %f20;
	add.s64 	%rd10, %rd4, %rd7;
	st.global.f32 	[%rd10], %f21;
	ret;

}


// ===== COMPILED SASS (sm_100) =====

	.target	sm_100

	.elftype	@"ET_EXEC"


//--------------------- .note.nv.tkinfo           --------------------------
	.section	.note.nv.tkinfo,"",@"SHT_NOTE"
	.sectionflags	@"SHF_NOTE_NV_TKINFO"
	.tkinfo
        /*0018*/ 	.word	0x00000002
        /*0030*/ 	.string	""
        /*0030*/ 	.string	"ptxas"
        /*0030*/ 	.string	"Cuda compilation tools, release 13.0, V13.0.88"
        /*0030*/ 	.string	"Build cuda_13.0.r13.0/compiler.36424714_0"
        /*0030*/ 	.string	"-arch sm_100 -m 64 "



//--------------------- .note.nv.cuinfo           --------------------------
	.section	.note.nv.cuinfo,"",@"SHT_NOTE"
	.sectionflags	@"SHF_NOTE_NV_CUINFO"
        /*0018*/ 	.short	0x0002
        /*001a*/ 	.short	0x0064
        /*001c*/ 	.short	0x0082
	.zero		2


//--------------------- .nv.info                  --------------------------
	.section	.nv.info,"",@"SHT_CUDA_INFO"
	.align	4


	//----- nvinfo : EIATTR_REGCOUNT
	.align		4
        /*0000*/ 	.byte	0x04, 0x2f
        /*0002*/ 	.short	(.L_1 - .L_0)
	.align		4
.L_0:
        /*0004*/ 	.word	index@(_Z11relu_kernelPfi)
        /*0008*/ 	.word	0x0000000a


	//----- nvinfo : EIATTR_FRAME_SIZE
	.align		4
.L_1:
        /*000c*/ 	.byte	0x04, 0x11
        /*000e*/ 	.short	(.L_3 - .L_2)
	.align		4
.L_2:
        /*0010*/ 	.word	index@(_Z11relu_kernelPfi)
        /*0014*/ 	.word	0x00000000


	//----- nvinfo : EIATTR_REGCOUNT
	.align		4
.L_3:
        /*0018*/ 	.byte	0x04, 0x2f
        /*001a*/ 	.short	(.L_5 - .L_4)
	.align		4
.L_4:
        /*001c*/ 	.word	index@(_Z17leaky_relu_kernelPfif)
        /*0020*/ 	.word	0x0000000a


	//----- nvinfo : EIATTR_FRAME_SIZE
	.align		4
.L_5:
        /*0024*/ 	.byte	0x04, 0x11
        /*0026*/ 	.short	(.L_7 - .L_6)
	.align		4
.L_6:
        /*0028*/ 	.word	index@(_Z17leaky_relu_kernelPfif)
        /*002c*/ 	.word	0x00000000


	//----- nvinfo : EIATTR_REGCOUNT
	.align		4
.L_7:
        /*0030*/ 	.byte	0x04, 0x2f
        /*0032*/ 	.short	(.L_9 - .L_8)
	.align		4
.L_8:
        /*0034*/ 	.word	index@(_Z14sigmoid_kernelPfi)
        /*0038*/ 	.word	0x0000000f


	//----- nvinfo : EIATTR_FRAME_SIZE
	.align		4
.L_9:
        /*003c*/ 	.byte	0x04, 0x11
        /*003e*/ 	.short	(.L_11 - .L_10)
	.align		4
.L_10:
        /*0040*/ 	.word	index@($__internal_1_$__cuda_sm20_rcp_rn_f32_slowpath)
        /*0044*/ 	.word	0x00000000


	//----- nvinfo : EIATTR_FRAME_SIZE
	.align		4
.L_11:
        /*0048*/ 	.byte	0x04, 0x11
        /*004a*/ 	.short	(.L_13 - .L_12)
	.align		4
.L_12:
        /*004c*/ 	.word	index@(_Z14sigmoid_kernelPfi)
        /*0050*/ 	.word	0x00000000


	//----- nvinfo : EIATTR_REGCOUNT
	.align		4
.L_13:
        /*0054*/ 	.byte	0x04, 0x2f
        /*0056*/ 	.short	(.L_15 - .L_14)
	.align		4
.L_14:
        /*0058*/ 	.word	index@(_Z11tanh_kernelPfi)
        /*005c*/ 	.word	0x0000000c


	//----- nvinfo : EIATTR_FRAME_SIZE
	.align		4
.L_15:
        /*0060*/ 	.byte	0x04, 0x11
        /*0062*/ 	.short	(.L_17 - .L_16)
	.align		4
.L_16:
        /*0064*/ 	.word	index@(_Z11tanh_kernelPfi)
        /*0068*/ 	.word	0x00000000


	//----- nvinfo : EIATTR_REGCOUNT
	.align		4
.L_17:
        /*006c*/ 	.byte	0x04, 0x2f
        /*006e*/ 	.short	(.L_19 - .L_18)
	.align		4
.L_18:
        /*0070*/ 	.word	index@(_Z20relu_backward_kernelPfS_iS_)
        /*0074*/ 	.word	0x0000000e


	//----- nvinfo : EIATTR_FRAME_SIZE
	.align		4
.L_19:
        /*0078*/ 	.byte	0x04, 0x11
        /*007a*/ 	.short	(.L_21 - .L_20)
	.align		4
.L_20:
        /*007c*/ 	.word	index@(_Z20relu_backward_kernelPfS_iS_)
        /*0080*/ 	.word	0x00000000


	//----- nvinfo : EIATTR_REGCOUNT
	.align		4
.L_21:
        /*0084*/ 	.byte	0x04, 0x2f
        /*0086*/ 	.short	(.L_23 - .L_22)
	.align		4
.L_22:
        /*0088*/ 	.word	index@(_Z26leaky_relu_backward_kernelPfS_ifS_)
        /*008c*/ 	.word	0x00000010


	//----- nvinfo : EIATTR_FRAME_SIZE
	.align		4
.L_23:
        /*0090*/ 	.byte	0x04, 0x11
        /*0092*/ 	.short	(.L_25 - .L_24)
	.align		4
.L_24:
        /*0094*/ 	.word	index@(_Z26leaky_relu_backward_kernelPfS_ifS_)
        /*0098*/ 	.word	0x00000000


	//----- nvinfo : EIATTR_REGCOUNT
	.align		4
.L_25:
        /*009c*/ 	.byte	0x04, 0x2f
        /*009e*/ 	.short	(.L_27 - .L_26)
	.align		4
.L_26:
        /*00a0*/ 	.word	index@(_Z23sigmoid_backward_kernelPfS_iS_)
        /*00a4*/ 	.word	0x0000000e


	//----- nvinfo : EIATTR_FRAME_SIZE
	.align		4
.L_27:
        /*00a8*/ 	.byte	0x04, 0x11
        /*00aa*/ 	.short	(.L_29 - .L_28)
	.align		4
.L_28:
        /*00ac*/ 	.word	index@($__internal_0_$__cuda_sm20_rcp_rn_f32_slowpath)
        /*00b0*/ 	.word	0x00000000


	//----- nvinfo : EIATTR_FRAME_SIZE
	.align		4
.L_29:
        /*00b4*/ 	.byte	0x04, 0x11
        /*00b6*/ 	.short	(.L_31 - .L_30)
	.align		4
.L_30:
        /*00b8*/ 	.word	index@(_Z23sigmoid_backward_kernelPfS_iS_)
        /*00bc*/ 	.word	0x00000000


	//----- nvinfo : EIATTR_REGCOUNT
	.align		4
.L_31:
        /*00c0*/ 	.byte	0x04, 0x2f
        /*00c2*/ 	.short	(.L_33 - .L_32)
	.align		4
.L_32:
        /*00c4*/ 	.word	index@(_Z20tanh_backward_kernelPfS_iS_)
        /*00c8*/ 	.word	0x0000000e


	//----- nvinfo : EIATTR_FRAME_SIZE
	.align		4
.L_33:
        /*00cc*/ 	.byte	0x04, 0x11
        /*00ce*/ 	.short	(.L_35 - .L_34)
	.align		4
.L_34:
        /*00d0*/ 	.word	index@(_Z20tanh_backward_kernelPfS_iS_)
        /*00d4*/ 	.word	0x00000000


	//----- nvinfo : EIATTR_MIN_STACK_SIZE
	.align		4
.L_35:
        /*00d8*/ 	.byte	0x04, 0x12
        /*00da*/ 	.short	(.L_37 - .L_36)
	.align		4
.L_36:
        /*00dc*/ 	.word	index@(_Z20tanh_backward_kernelPfS_iS_)
        /*00e0*/ 	.word	0x00000000


	//----- nvinfo : EIATTR_MIN_STACK_SIZE
	.align		4
.L_37:
        /*00e4*/ 	.byte	0x04, 0x12
        /*00e6*/ 	.short	(.L_39 - .L_38)
	.align		4
.L_38:
        /*00e8*/ 	.word	index@(_Z23sigmoid_backward_kernelPfS_iS_)
        /*00ec*/ 	.word	0x00000000


	//----- nvinfo : EIATTR_MIN_STACK_SIZE
	.align		4
.L_39:
        /*00f0*/ 	.byte	0x04, 0x12
        /*00f2*/ 	.short	(.L_41 - .L_40)
	.align		4
.L_40:
        /*00f4*/ 	.word	index@(_Z26leaky_relu_backward_kernelPfS_ifS_)
        /*00f8*/ 	.word	0x00000000


	//----- nvinfo : EIATTR_MIN_STACK_SIZE
	.align		4
.L_41:
        /*00fc*/ 	.byte	0x04, 0x12
        /*00fe*/ 	.short	(.L_43 - .L_42)
	.align		4
.L_42:
        /*0100*/ 	.word	index@(_Z20relu_backward_kernelPfS_iS_)
        /*0104*/ 	.word	0x00000000


	//----- nvinfo : EIATTR_MIN_STACK_SIZE
	.align		4
.L_43:
        /*0108*/ 	.byte	0x04, 0x12
        /*010a*/ 	.short	(.L_45 - .L_44)
	.align		4
.L_44:
        /*010c*/ 	.word	index@(_Z11tanh_kernelPfi)
        /*0110*/ 	.word	0x00000000


	//----- nvinfo : EIATTR_MIN_STACK_SIZE
	.align		4
.L_45:
        /*0114*/ 	.byte	0x04, 0x12
        /*0116*/ 	.short	(.L_47 - .L_46)
	.align		4
.L_46:
        /*0118*/ 	.word	index@(_Z14sigmoid_kernelPfi)
        /*011c*/ 	.word	0x00000000


	//----- nvinfo : EIATTR_MIN_STACK_SIZE
	.align		4
.L_47:
        /*0120*/ 	.byte	0x04, 0x12
        /*0122*/ 	.short	(.L_49 - .L_48)
	.align		4
.L_48:
        /*0124*/ 	.word	index@(_Z17leaky_relu_kernelPfif)
        /*0128*/ 	.word	0x00000000


	//----- nvinfo : EIATTR_MIN_STACK_SIZE
	.align		4
.L_49:
        /*012c*/ 	.byte	0x04, 0x12
        /*012e*/ 	.short	(.L_51 - .L_50)
	.align		4
.L_50:
        /*0130*/ 	.word	index@(_Z11relu_kernelPfi)
        /*0134*/ 	.word	0x00000000
.L_51:


//--------------------- .nv.compat                --------------------------
	.section	.nv.compat,"",@"SHT_CUDA_COMPAT_INFO"
	.align	4
        /*0000*/ 	.byte	0x02, 0x09, 0x00, 0x00, 0x02, 0x02, 0x01, 0x00, 0x02, 0x05, 0x05, 0x00, 0x03, 0x07, 0x01, 0x01
        /*0010*/ 	.byte	0x02, 0x03, 0x00, 0x00, 0x02, 0x06, 0x01, 0x00, 0x04, 0x0b, 0x08, 0x00, 0x01, 0x00, 0x00, 0x00
        /*0020*/ 	.byte	0x00, 0x00, 0x00, 0x00


//--------------------- .nv.info._Z20tanh_backward_kernelPfS_iS_ --------------------------
	.section	.nv.info._Z20tanh_backward_kernelPfS_iS_,"",@"SHT_CUDA_INFO"
	.sectionflags	@""
	.align	4


	//----- nvinfo : EIATTR_CUDA_API_VERSION
	.align		4
        /*0000*/ 	.byte	0x04, 0x37
        /*0002*/ 	.short	(.L_53 - .L_52)
.L_52:
        /*0004*/ 	.word	0x00000082


	//----- nvinfo : EIATTR_KPARAM_INFO
	.align		4
.L_53:
        /*0008*/ 	.byte	0x04, 0x17
        /*000a*/ 	.short	(.L_55 - .L_54)
.L_54:
        /*000c*/ 	.word	0x00000000
        /*0010*/ 	.short	0x0003
        /*0012*/ 	.short	0x0018
        /*0014*/ 	.byte	0x00, 0xf5, 0x21, 0x00


	//----- nvinfo : EIATTR_KPARAM_INFO
	.align		4
.L_55:
        /*0018*/ 	.byte	0x04, 0x17
        /*001a*/ 	.short	(.L_57 - .L_56)
.L_56:
        /*001c*/ 	.word	0x00000000
        /*0020*/ 	.short	0x0002
        /*0022*/ 	.short	0x0010
        /*0024*/ 	.byte	0x00, 0xf0, 0x11, 0x00


	//----- nvinfo : EIATTR_KPARAM_INFO
	.align		4
.L_57:
        /*0028*/ 	.byte	0x04, 0x17
        /*002a*/ 	.short	(.L_59 - .L_58)
.L_58:
        /*002c*/ 	.word	0x00000000
        /*0030*/ 	.short	0x0001
        /*0032*/ 	.short	0x0008
        /*0034*/ 	.byte	0x00, 0xf5, 0x21, 0x00


	//----- nvinfo : EIATTR_KPARAM_INFO
	.align		4
.L_59:
        /*0038*/ 	.byte	0x04, 0x17
        /*003a*/ 	.short	(.L_61 - .L_60)
.L_60:
        /*003c*/ 	.word	0x00000000
        /*0040*/ 	.short	0x0000
        /*0042*/ 	.short	0x0000
        /*0044*/ 	.byte	0x00, 0xf5, 0x21, 0x00


	//----- nvinfo : EIATTR_SPARSE_MMA_MASK
	.align		4
.L_61:
        /*0048*/ 	.byte	0x03, 0x50
        /*004a*/ 	.short	0x0000


	//----- nvinfo : EIATTR_MAXREG_COUNT
	.align		4
        /*004c*/ 	.byte	0x03, 0x1b
        /*004e*/ 	.short	0x00ff


	//----- nvinfo : EIATTR_MERCURY_ISA_VERSION
	.align		4
        /*0050*/ 	.byte	0x03, 0x5f
        /*0052*/ 	.short	0x0101


	//----- nvinfo : EIATTR_VRC_CTA_INIT_COUNT
	.align		4
        /*0054*/ 	.byte	0x02, 0x4a
	.zero		1
	.zero		1


	//----- nvinfo : EIATTR_EXIT_INSTR_OFFSETS
	.align		4
        /*0058*/ 	.byte	0x04, 0x1c
        /*005a*/ 	.short	(.L_63 - .L_62)


	//   ....[0]....
.L_62:
        /*005c*/ 	.word	0x00000240


	//----- nvinfo : EIATTR_CBANK_PARAM_SIZE
	.align		4
.L_63:
        /*0060*/ 	.byte	0x03, 0x19
        /*0062*/ 	.short	0x0020


	//----- nvinfo : EIATTR_PARAM_CBANK
	.align		4
        /*0064*/ 	.byte	0x04, 0x0a
        /*0066*/ 	.short	(.L_65 - .L_64)
	.align		4
.L_64:
        /*0068*/ 	.word	index@(.nv.constant0._Z20tanh_backward_kernelPfS_iS_)
        /*006c*/ 	.short	0x0380
        /*006e*/ 	.short	0x0020


	//----- nvinfo : EIATTR_SW_WAR
	.align		4
.L_65:
        /*0070*/ 	.byte	0x04, 0x36
        /*0072*/ 	.short	(.L_67 - .L_66)
.L_66:
        /*0074*/ 	.word	0x00000008
.L_67:


//--------------------- .nv.info._Z23sigmoid_backward_kernelPfS_iS_ --------------------------
	.section	.nv.info._Z23sigmoid_backward_kernelPfS_iS_,"",@"SHT_CUDA_INFO"
	.sectionflags	@""
	.align	4


	//----- nvinfo : EIATTR_CUDA_API_VERSION
	.align		4
        /*0000*/ 	.byte	0x04, 0x37
        /*0002*/ 	.short	(.L_69 - .L_68)
.L_68:
        /*0004*/ 	.word	0x00000082


	//----- nvinfo : EIATTR_KPARAM_INFO
	.align		4
.L_69:
        /*0008*/ 	.byte	0x04, 0x17
        /*000a*/ 	.short	(.L_71 - .L_70)
.L_70:
        /*000c*/ 	.word	0x00000000
        /*0010*/ 	.short	0x0003
        /*0012*/ 	.short	0x0018
        /*0014*/ 	.byte	0x00, 0xf5, 0x21, 0x00


	//----- nvinfo : EIATTR_KPARAM_INFO
	.align		4
.L_71:
        /*0018*/ 	.byte	0x04, 0x17
        /*001a*/ 	.short	(.L_73 - .L_72)
.L_72:
        /*001c*/ 	.word	0x00000000
        /*0020*/ 	.short	0x0002
        /*0022*/ 	.short	0x0010
        /*0024*/ 	.byte	0x00, 0xf0, 0x11, 0x00


	//----- nvinfo : EIATTR_KPARAM_INFO
	.align		4
.L_73:
        /*0028*/ 	.byte	0x04, 0x17
        /*002a*/ 	.short	(.L_75 - .L_74)
.L_74:
        /*002c*/ 	.word	0x00000000
        /*0030*/ 	.short	0x0001
        /*0032*/ 	.short	0x0008
        /*0034*/ 	.byte	0x00, 0xf5, 0x21, 0x00


	//----- nvinfo : EIATTR_KPARAM_INFO
	.align		4
.L_75:
        /*0038*/ 	.byte	0x04, 0x17
        /*003a*/ 	.short	(.L_77 - .L_76)
.L_76:
        /*003c*/ 	.word	0x00000000
        /*0040*/ 	.short	0x0000
        /*0042*/ 	.short	0x0000
        /*0044*/ 	.byte	0x00, 0xf5, 0x21, 0x00


	//----- nvinfo : EIATTR_SPARSE_MMA_MASK
	.align		4
.L_77:
        /*0048*/ 	.byte	0x03, 0x50
        /*004a*/ 	.short	0x0000


	//----- nvinfo : EIATTR_MAXREG_COUNT
	.align		4
        /*004c*/ 	.byte	0x03, 0x1b
        /*004e*/ 	.short	0x00ff


	//----- nvinfo : EIATTR_MERCURY_ISA_VERSION
	.align		4
        /*0050*/ 	.byte	0x03, 0x5f
        /*0052*/ 	.short	0x0101


	//----- nvinfo : EIATTR_VRC_CTA_INIT_COUNT
	.align		4
        /*0054*/ 	.byte	0x02, 0x4a
	.zero		1
	.zero		1


	//----- nvinfo : EIATTR_EXIT_INSTR_OFFSETS
	.align		4
        /*0058*/ 	.byte	0x04, 0x1c
        /*005a*/ 	.short	(.L_79 - .L_78)


	//   ....[0]....
.L_78:
        /*005c*/ 	.word	0x000002b0


	//----- nvinfo : EIATTR_CRS_STACK_SIZE
	.align		4
.L_79:
        /*0060*/ 	.byte	0x04, 0x1e
        /*0062*/ 	.short	(.L_81 - .L_80)
.L_80:
        /*0064*/ 	.word	0x00000000


	//----- nvinfo : EIATTR_CBANK_PARAM_SIZE
	.align		4
.L_81:
        /*0068*/ 	.byte	0x03, 0x19
        /*006a*/ 	.short	0x0020


	//----- nvinfo : EIATTR_PARAM_CBANK
	.align		4
        /*006c*/ 	.byte	0x04, 0x0a
        /*006e*/ 	.short	(.L_83 - .L_82)
	.align		4
.L_82:
        /*0070*/ 	.word	index@(.nv.constant0._Z23sigmoid_backward_kernelPfS_iS_)
        /*0074*/ 	.short	0x0380
        /*0076*/ 	.short	0x0020


	//----- nvinfo : EIATTR_SW_WAR
	.align		4
.L_83:
        /*0078*/ 	.byte	0x04, 0x36
        /*007a*/ 	.short	(.L_85 - .L_84)
.L_84:
        /*007c*/ 	.word	0x00000008
.L_85:


//--------------------- .nv.info._Z26leaky_relu_backward_kernelPfS_ifS_ --------------------------
	.section	.nv.info._Z26leaky_relu_backward_kernelPfS_ifS_,"",@"SHT_CUDA_INFO"
	.sectionflags	@""
	.align	4


	//----- nvinfo : EIATTR_CUDA_API_VERSION
	.align		4
        /*0000*/ 	.byte	0x04, 0x37
        /*0002*/ 	.short	(.L_87 - .L_86)
.L_86:
        /*0004*/ 	.word	0x00000082


	//----- nvinfo : EIATTR_KPARAM_INFO
	.align		4
.L_87:
        /*0008*/ 	.byte	0x04, 0x17
        /*000a*/ 	.short	(.L_89 - .L_88)
.L_88:
        /*000c*/ 	.word	0x00000000
        /*0010*/ 	.short	0x0004
        /*0012*/ 	.short	0x0018
        /*0014*/ 	.byte	0x00, 0xf5, 0x21, 0x00


	//----- nvinfo : EIATTR_KPARAM_INFO
	.align		4
.L_89:
        /*0018*/ 	.byte	0x04, 0x17
        /*001a*/ 	.short	(.L_91 - .L_90)
.L_90:
        /*001c*/ 	.word	0x00000000
        /*0020*/ 	.short	0x0003
        /*0022*/ 	.short	0x0014
        /*0024*/ 	.byte	0x00, 0xf0, 0x11, 0x00


	//----- nvinfo : EIATTR_KPARAM_INFO
	.align		4
.L_91:
        /*0028*/ 	.byte	0x04, 0x17
        /*002a*/ 	.short	(.L_93 - .L_92)
.L_92:
        /*002c*/ 	.word	0x00000000
        /*0030*/ 	.short	0x0002
        /*0032*/ 	.short	0x0010
        /*0034*/ 	.byte	0x00, 0xf0, 0x11, 0x00


	//----- nvinfo : EIATTR_KPARAM_INFO
	.align		4
.L_93:
        /*0038*/ 	.byte	0x04, 0x17
        /*003a*/ 	.short	(.L_95 - .L_94)
.L_94:
        /*003c*/ 	.word	0x00000000
        /*0040*/ 	.short	0x0001
        /*0042*/ 	.short	0x0008
        /*0044*/ 	.byte	0x00, 0xf5, 0x21, 0x00


	//----- nvinfo : EIATTR_KPARAM_INFO
	.align		4
.L_95:
        /*0048*/ 	.byte	0x04, 0x17
        /*004a*/ 	.short	(.L_97 - .L_96)
.L_96:
        /*004c*/ 	.word	0x00000000
        /*0050*/ 	.short	0x0000
        /*0052*/ 	.short	0x0000
        /*0054*/ 	.byte	0x00, 0xf5, 0x21, 0x00


	//----- nvinfo : EIATTR_SPARSE_MMA_MASK
	.align		4
.L_97:
        /*0058*/ 	.byte	0x03, 0x50
        /*005a*/ 	.short	0x0000


	//----- nvinfo : EIATTR_MAXREG_COUNT
	.align		4
        /*005c*/ 	.byte	0x03, 0x1b
        /*005e*/ 	.short	0x00ff


	//----- nvinfo : EIATTR_MERCURY_ISA_VERSION
	.align		4
        /*0060*/ 	.byte	0x03, 0x5f
        /*0062*/ 	.short	0x0101


	//----- nvinfo : EIATTR_VRC_CTA_INIT_COUNT
	.align		4
        /*0064*/ 	.byte	0x02, 0x4a
	.zero		1
	.zero		1


	//----- nvinfo : EIATTR_EXIT_INSTR_OFFSETS
	.align		4
        /*0068*/ 	.byte	0x04, 0x1c
        /*006a*/ 	.short	(.L_99 - .L_98)


	//   ....[0]....
.L_98:
        /*006c*/ 	.word	0x00000150


	//----- nvinfo : EIATTR_CBANK_PARAM_SIZE
	.align		4
.L_99:
        /*0070*/ 	.byte	0x03, 0x19
        /*0072*/ 	.short	0x0020


	//----- nvinfo : EIATTR_PARAM_CBANK
	.align		4
        /*0074*/ 	.byte	0x04, 0x0a
        /*0076*/ 	.short	(.L_101 - .L_100)
	.align		4
.L_100:
        /*0078*/ 	.word	index@(.nv.constant0._Z26leaky_relu_backward_kernelPfS_ifS_)
        /*007c*/ 	.short	0x0380
        /*007e*/ 	.short	0x0020


	//----- nvinfo : EIATTR_SW_WAR
	.align		4
.L_101:
        /*0080*/ 	.byte	0x04, 0x36
        /*0082*/ 	.short	(.L_103 - .L_102)
.L_102:
        /*0084*/ 	.word	0x00000008
.L_103:


//--------------------- .nv.info._Z20relu_backward_kernelPfS_iS_ --------------------------
	.section	.nv.info._Z20relu_backward_kernelPfS_iS_,"",@"SHT_CUDA_INFO"
	.sectionflags	@""
	.align	4


	//----- nvinfo : EIATTR_CUDA_API_VERSION
	.align		4
        /*0000*/ 	.byte	0x04, 0x37
        /*0002*/ 	.short	(.L_105 - .L_104)
.L_104:
        /*0004*/ 	.word	0x00000082


	//----- nvinfo : EIATTR_KPARAM_INFO
	.align		4
.L_105:
        /*0008*/ 	.byte	0x04, 0x17
        /*000a*/ 	.short	(.L_107 - .L_106)
.L_106:
        /*000c*/ 	.word	0x00000000
        /*0010*/ 	.short	0x0003
        /*0012*/ 	.short	0x0018
        /*0014*/ 	.byte	0x00, 0xf5, 0x21, 0x00


	//----- nvinfo : EIATTR_KPARAM_INFO
	.align		4
.L_107:
        /*0018*/ 	.byte	0x04, 0x17
        /*001a*/ 	.short	(.L_109 - .L_108)
.L_108:
        /*001c*/ 	.word	0x00000000
        /*0020*/ 	.short	0x0002
        /*0022*/ 	.short	0x0010
        /*0024*/ 	.byte	0x00, 0xf0, 0x11, 0x00


	//----- nvinfo : EIATTR_KPARAM_INFO
	.align		4
.L_109:
        /*0028*/ 	.byte	0x04, 0x17
        /*002a*/ 	.short	(.L_111 - .L_110)
.L_110:
        /*002c*/ 	.word	0x00000000
        /*0030*/ 	.short	0x0001
        /*0032*/ 	.short	0x0008
        /*0034*/ 	.byte	0x00, 0xf5, 0x21, 0x00


	//----- nvinfo : EIATTR_KPARAM_INFO
	.align		4
.L_111:
        /*0038*/ 	.byte	0x04, 0x17
        /*003a*/ 	.short	(.L_113 - .L_112)
.L_112:
        /*003c*/ 	.word	0x00000000
        /*0040*/ 	.short	0x0000
        /*0042*/ 	.short	0x0000
        /*0044*/ 	.byte	0x00, 0xf5, 0x21, 0x00


	//----- nvinfo : EIATTR_SPARSE_MMA_MASK
	.align		4
.L_113:
        /*0048*/ 	.byte	0x03, 0x50
        /*004a*/ 	.short	0x0000


	//----- nvinfo : EIATTR_MAXREG_COUNT
	.align		4
        /*004c*/ 	.byte	0x03, 0x1b
        /*004e*/ 	.short	0x00ff


	//----- nvinfo : EIATTR_MERCURY_ISA_VERSION
	.align		4
        /*0050*/ 	.byte	0x03, 0x5f
        /*0052*/ 	.short	0x0101


	//----- nvinfo : EIATTR_VRC_CTA_INIT_COUNT
	.align		4
        /*0054*/ 	.byte	0x02, 0x4a
	.zero		1
	.zero		1


	//----- nvinfo : EIATTR_EXIT_INSTR_OFFSETS
	.align		4
        /*0058*/ 	.byte	0x04, 0x1c
        /*005a*/ 	.short	(.L_115 - .L_114)


	//   ....[0]....
.L_114:
        /*005c*/ 	.word	0x00000130


	//----- nvinfo : EIATTR_CBANK_PARAM_SIZE
	.align		4
.L_115:
        /*0060*/ 	.byte	0x03, 0x19
        /*0062*/ 	.short	0x0020


	//----- nvinfo : EIATTR_PARAM_CBANK
	.align		4
        /*0064*/ 	.byte	0x04, 0x0a
        /*0066*/ 	.short	(.L_117 - .L_116)
	.align		4
.L_116:
        /*0068*/ 	.word	index@(.nv.constant0._Z20relu_backward_kernelPfS_iS_)
        /*006c*/ 	.short	0x0380
        /*006e*/ 	.short	0x0020


	//----- nvinfo : EIATTR_SW_WAR
	.align		4
.L_117:
        /*0070*/ 	.byte	0x04, 0x36
        /*0072*/ 	.short	(.L_119 - .L_118)
.L_118:
        /*0074*/ 	.word	0x00000008
.L_119:


//--------------------- .nv.info._Z11tanh_kernelPfi --------------------------
	.section	.nv.info._Z11tanh_kernelPfi,"",@"SHT_CUDA_INFO"
	.sectionflags	@""
	.align	4


	//----- nvinfo : EIATTR_CUDA_API_VERSION
	.align		4
        /*0000*/ 	.byte	0x04, 0x37
        /*0002*/ 	.short	(.L_121 - .L_120)
.L_120:
        /*0004*/ 	.word	0x00000082


	//----- nvinfo : EIATTR_KPARAM_INFO
	.align		4
.L_121:
        /*0008*/ 	.byte	0x04, 0x17
        /*000a*/ 	.short	(.L_123 - .L_122)
.L_122:
        /*000c*/ 	.word	0x00000000
        /*0010*/ 	.short	0x0001
        /*0012*/ 	.short	0x0008
        /*0014*/ 	.byte	0x00, 0xf0, 0x11, 0x00


	//----- nvinfo : EIATTR_KPARAM_INFO
	.align		4
.L_123:
        /*0018*/ 	.byte	0x04, 0x17
        /*001a*/ 	.short	(.L_125 - .L_124)
.L_124:
        /*001c*/ 	.word	0x00000000
        /*0020*/ 	.short	0x0000
        /*0022*/ 	.short	0x0000
        /*0024*/ 	.byte	0x00, 0xf5, 0x21, 0x00


	//----- nvinfo : EIATTR_SPARSE_MMA_MASK
	.align		4
.L_125:
        /*0028*/ 	.byte	0x03, 0x50
        /*002a*/ 	.short	0x0000


	//----- nvinfo : EIATTR_MAXREG_COUNT
	.align		4
        /*002c*/ 	.byte	0x03, 0x1b
        /*002e*/ 	.short	0x00ff


	//----- nvinfo : EIATTR_MERCURY_ISA_VERSION
	.align		4
        /*0030*/ 	.byte	0x03, 0x5f
        /*0032*/ 	.short	0x0101


	//----- nvinfo : EIATTR_VRC_CTA_INIT_COUNT
	.align		4
        /*0034*/ 	.byte	0x02, 0x4a
	.zero		1
	.zero		1


	//----- nvinfo : EIATTR_EXIT_INSTR_OFFSETS
	.align		4
        /*0038*/ 	.byte	0x04, 0x1c
        /*003a*/ 	.short	(.L_127 - .L_126)


	//   ....[0]....
.L_126:
        /*003c*/ 	.word	0x000001d0


	//----- nvinfo : EIATTR_CBANK_PARAM_SIZE
	.align		4
.L_127:
        /*0040*/ 	.byte	0x03, 0x19
        /*0042*/ 	.short	0x000c


	//----- nvinfo : EIATTR_PARAM_CBANK
	.align		4
        /*0044*/ 	.byte	0x04, 0x0a
        /*0046*/ 	.short	(.L_129 - .L_128)
	.align		4
.L_128:
        /*0048*/ 	.word	index@(.nv.constant0._Z11tanh_kernelPfi)
        /*004c*/ 	.short	0x0380
        /*004e*/ 	.short	0x000c


	//----- nvinfo : EIATTR_SW_WAR
	.align		4
.L_129:
        /*0050*/ 	.byte	0x04, 0x36
        /*0052*/ 	.short	(.L_131 - .L_130)
.L_130:
        /*0054*/ 	.word	0x00000008
.L_131:


//--------------------- .nv.info._Z14sigmoid_kernelPfi --------------------------
	.section	.nv.info._Z14sigmoid_kernelPfi,"",@"SHT_CUDA_INFO"
	.sectionflags	@""
	.align	4


	//----- nvinfo : EIATTR_CUDA_API_VERSION
	.align		4
        /*0000*/ 	.byte	0x04, 0x37
        /*0002*/ 	.short	(.L_133 - .L_132)
.L_132:
        /*0004*/ 	.word	0x00000082


	//----- nvinfo : EIATTR_KPARAM_INFO
	.align		4
.L_133:
        /*0008*/ 	.byte	0x04, 0x17
        /*000a*/ 	.short	(.L_135 - .L_134)
.L_134:
        /*000c*/ 	.word	0x00000000
        /*0010*/ 	.short	0x0001
        /*0012*/ 	.short	0x0008
        /*0014*/ 	.byte	0x00, 0xf0, 0x11, 0x00


	//----- nvinfo : EIATTR_KPARAM_INFO
	.align		4
.L_135:
        /*0018*/ 	.byte	0x04, 0x17
        /*001a*/ 	.short	(.L_137 - .L_136)
.L_136:
        /*001c*/ 	.word	0x00000000
        /*0020*/ 	.short	0x0000
        /*0022*/ 	.short	0x0000
        /*0024*/ 	.byte	0x00, 0xf5, 0x21, 0x00


	//----- nvinfo : EIATTR_SPARSE_MMA_MASK
	.align		4
.L_137:
        /*0028*/ 	.byte	0x03, 0x50
        /*002a*/ 	.short	0x0000


	//----- nvinfo : EIATTR_MAXREG_COUNT
	.align		4
        /*002c*/ 	.byte	0x03, 0x1b
        /*002e*/ 	.short	0x00ff


	//----- nvinfo : EIATTR_MERCURY_ISA_VERSION
	.align		4
        /*0030*/ 	.byte	0x03, 0x5f
        /*0032*/ 	.short	0x0101


	//----- nvinfo : EIATTR_VRC_CTA_INIT_COUNT
	.align		4
        /*0034*/ 	.byte	0x02, 0x4a
	.zero		1
	.zero		1


	//----- nvinfo : EIATTR_EXIT_INSTR_OFFSETS
	.align		4
        /*0038*/ 	.byte	0x04, 0x1c
        /*003a*/ 	.short	(.L_139 - .L_138)


	//   ....[0]....
.L_138:
        /*003c*/ 	.word	0x00000230


	//----- nvinfo : EIATTR_CRS_STACK_SIZE
	.align		4
.L_139:
        /*0040*/ 	.byte	0x04, 0x1e
        /*0042*/ 	.short	(.L_141 - .L_140)
.L_140:
        /*0044*/ 	.word	0x00000000


	//----- nvinfo : EIATTR_CBANK_PARAM_SIZE
	.align		4
.L_141:
        /*0048*/ 	.byte	0x03, 0x19
        /*004a*/ 	.short	0x000c


	//----- nvinfo : EIATTR_PARAM_CBANK
	.align		4
        /*004c*/ 	.byte	0x04, 0x0a
        /*004e*/ 	.short	(.L_143 - .L_142)
	.align		4
.L_142:
        /*0050*/ 	.word	index@(.nv.constant0._Z14sigmoid_kernelPfi)
        /*0054*/ 	.short	0x0380
        /*0056*/ 	.short	0x000c


	//----- nvinfo : EIATTR_SW_WAR
	.align		4
.L_143:
        /*0058*/ 	.byte	0x04, 0x36
        /*005a*/ 	.short	(.L_145 - .L_144)
.L_144:
        /*005c*/ 	.word	0x00000008
.L_145:


//--------------------- .nv.info._Z17leaky_relu_kernelPfif --------------------------
	.section	.nv.info._Z17leaky_relu_kernelPfif,"",@"SHT_CUDA_INFO"
	.sectionflags	@""
	.align	4


	//----- nvinfo : EIATTR_CUDA_API_VERSION
	.align		4
        /*0000*/ 	.byte	0x04, 0x37
        /*0002*/ 	.short	(.L_147 - .L_146)
.L_146:
        /*0004*/ 	.word	0x00000082


	//----- nvinfo : EIATTR_KPARAM_INFO
	.align		4
.L_147:
        /*0008*/ 	.byte	0x04, 0x17
        /*000a*/ 	.short	(.L_149 - .L_148)
.L_148:
        /*000c*/ 	.word	0x00000000
        /*0010*/ 	.short	0x0002
        /*0012*/ 	.short	0x000c
        /*0014*/ 	.byte	0x00, 0xf0, 0x11, 0x00


	//----- nvinfo : EIATTR_KPARAM_INFO
	.align		4
.L_149:
        /*0018*/ 	.byte	0x04, 0x17
        /*001a*/ 	.short	(.L_151 - .L_150)
.L_150:
        /*001c*/ 	.word	0x00000000
        /*0020*/ 	.short	0x0001
        /*0022*/ 	.short	0x0008
        /*0024*/ 	.byte	0x00, 0xf0, 0x11, 0x00


	//----- nvinfo : EIATTR_KPARAM_INFO
	.align		4
.L_151:
        /*0028*/ 	.byte	0x04, 0x17
        /*002a*/ 	.short	(.L_153 - .L_152)
.L_152:
        /*002c*/ 	.word	0x00000000
        /*0030*/ 	.short	0x0000
        /*0032*/ 	.short	0x0000
        /*0034*/ 	.byte	0x00, 0xf5, 0x21, 0x00


	//----- nvinfo : EIATTR_SPARSE_MMA_MASK
	.align		4
.L_153:
        /*0038*/ 	.byte	0x03, 0x50
        /*003a*/ 	.short	0x0000


	//----- nvinfo : EIATTR_MAXREG_COUNT
	.align		4
        /*003c*/ 	.byte	0x03, 0x1b
        /*003e*/ 	.short	0x00ff


	//----- nvinfo : EIATTR_MERCURY_ISA_VERSION
	.align		4
        /*0040*/ 	.byte	0x03, 0x5f
        /*0042*/ 	.short	0x0101


	//----- nvinfo : EIATTR_VRC_CTA_INIT_COUNT
	.align		4
        /*0044*/ 	.byte	0x02, 0x4a
	.zero		1
	.zero		1


	//----- nvinfo : EIATTR_EXIT_INSTR_OFFSETS
	.align		4
        /*0048*/ 	.byte	0x04, 0x1c
        /*004a*/ 	.short	(.L_155 - .L_154)


	//   ....[0]....
.L_154:
        /*004c*/ 	.word	0x00000110


	//----- nvinfo : EIATTR_CBANK_PARAM_SIZE
	.align		4
.L_155:
        /*0050*/ 	.byte	0x03, 0x19
        /*0052*/ 	.short	0x0010


	//----- nvinfo : EIATTR_PARAM_CBANK
	.align		4
        /*0054*/ 	.byte	0x04, 0x0a
        /*0056*/ 	.short	(.L_157 - .L_156)
	.align		4
.L_156:
        /*0058*/ 	.word	index@(.nv.constant0._Z17leaky_relu_kernelPfif)
        /*005c*/ 	.short	0x0380
        /*005e*/ 	.short	0x0010


	//----- nvinfo : EIATTR_SW_WAR
	.align		4
.L_157:
        /*0060*/ 	.byte	0x04, 0x36
        /*0062*/ 	.short	(.L_159 - .L_158)
.L_158:
        /*0064*/ 	.word	0x00000008
.L_159:


//--------------------- .nv.info._Z11relu_kernelPfi --------------------------
	.section	.nv.info._Z11relu_kernelPfi,"",@"SHT_CUDA_INFO"
	.sectionflags	@""
	.align	4


	//----- nvinfo : EIATTR_CUDA_API_VERSION
	.align		4
        /*0000*/ 	.byte	0x04, 0x37
        /*0002*/ 	.short	(.L_161 - .L_160)
.L_160:
        /*0004*/ 	.word	0x00000082


	//----- nvinfo : EIATTR_KPARAM_INFO
	.align		4
.L_161:
        /*0008*/ 	.byte	0x04, 0x17
        /*000a*/ 	.short	(.L_163 - .L_162)
.L_162:
        /*000c*/ 	.word	0x00000000
        /*0010*/ 	.short	0x0001
        /*0012*/ 	.short	0x0008
        /*0014*/ 	.byte	0x00, 0xf0, 0x11, 0x00


	//----- nvinfo : EIATTR_KPARAM_INFO
	.align		4
.L_163:
        /*0018*/ 	.byte	0x04, 0x17
        /*001a*/ 	.short	(.L_165 - .L_164)
.L_164:
        /*001c*/ 	.word	0x00000000
        /*0020*/ 	.short	0x0000
        /*0022*/ 	.short	0x0000
        /*0024*/ 	.byte	0x00, 0xf5, 0x21, 0x00


	//----- nvinfo : EIATTR_SPARSE_MMA_MASK
	.align		4
.L_165:
        /*0028*/ 	.byte	0x03, 0x50
        /*002a*/ 	.short	0x0000


	//----- nvinfo : EIATTR_MAXREG_COUNT
	.align		4
        /*002c*/ 	.byte	0x03, 0x1b
        /*002e*/ 	.short	0x00ff


	//----- nvinfo : EIATTR_MERCURY_ISA_VERSION
	.align		4
        /*0030*/ 	.byte	0x03, 0x5f
        /*0032*/ 	.short	0x0101


	//----- nvinfo : EIATTR_VRC_CTA_INIT_COUNT
	.align		4
        /*0034*/ 	.byte	0x02, 0x4a
	.zero		1
	.zero		1


	//----- nvinfo : EIATTR_EXIT_INSTR_OFFSETS
	.align		4
        /*0038*/ 	.byte	0x04, 0x1c
        /*003a*/ 	.short	(.L_167 - .L_166)


	//   ....[0]....
.L_166:
        /*003c*/ 	.word	0x000000d0


	//----- nvinfo : EIATTR_CBANK_PARAM_SIZE
	.align		4
.L_167:
        /*0040*/ 	.byte	0x03, 0x19
        /*0042*/ 	.short	0x000c


	//----- nvinfo : EIATTR_PARAM_CBANK
	.align		4
        /*0044*/ 	.byte	0x04, 0x0a
        /*0046*/ 	.short	(.L_169 - .L_168)
	.align		4
.L_168:
        /*0048*/ 	.word	index@(.nv.constant0._Z11relu_kernelPfi)
        /*004c*/ 	.short	0x0380
        /*004e*/ 	.short	0x000c


	//----- nvinfo : EIATTR_SW_WAR
	.align		4
.L_169:
        /*0050*/ 	.byte	0x04, 0x36
        /*0052*/ 	.short	(.L_171 - .L_170)
.L_170:
        /*0054*/ 	.word	0x00000008
.L_171:


//--------------------- .nv.callgraph             --------------------------
	.section	.nv.callgraph,"",@"SHT_CUDA_CALLGRAPH"
	.align	4
	.sectionentsize	8
	.align		4
        /*0000*/ 	.word	0x00000000
	.align		4
        /*0004*/ 	.word	0xffffffff
	.align		4
        /*0008*/ 	.word	0x00000000
	.align		4
        /*000c*/ 	.word	0xfffffffe
	.align		4
        /*0010*/ 	.word	0x00000000
	.align		4
        /*0014*/ 	.word	0xfffffffd
	.align		4
        /*0018*/ 	.word	0x00000000
	.align		4
        /*001c*/ 	.word	0xfffffffc


//--------------------- .text._Z20tanh_backward_kernelPfS_iS_ --------------------------
	.section	.text._Z20tanh_backward_kernelPfS_iS_,"ax",@progbits
	.align	128
        .global         _Z20tanh_backward_kernelPfS_iS_
        .type           _Z20tanh_backward_kernelPfS_iS_,@function
        .size           _Z20tanh_backward_kernelPfS_iS_,(.L_x_24 - _Z20tanh_backward_kernelPfS_iS_)
        .other          _Z20tanh_backward_kernelPfS_iS_,@"STO_CUDA_ENTRY STV_DEFAULT"
_Z20tanh_backward_kernelPfS_iS_:
.text._Z20tanh_backward_kernelPfS_iS_:
[----:B------:R-:W-:Y:S01]  /*0000*/  LDC R1, c[0x0][0x37c] ;  /* 0x0000df00ff017b82 */ /* 0x000fe20000000800 */
[----:B------:R-:W0:Y:S07]  /*0010*/  S2R R5, SR_TID.X ;  /* 0x0000000000057919 */ /* 0x000e2e0000002100 */
[----:B------:R-:W0:Y:S01]  /*0020*/  S2UR UR6, SR_CTAID.X ;  /* 0x00000000000679c3 */ /* 0x000e220000002500 */
[----:B------:R-:W1:Y:S07]  /*0030*/  LDCU.64 UR4, c[0x0][0x358] ;  /* 0x00006b00ff0477ac */ /* 0x000e6e0008000a00 */
[----:B------:R-:W0:Y:S08]  /*0040*/  LDC R0, c[0x0][0x360] ;  /* 0x0000d800ff007b82 */ /* 0x000e300000000800 */
[----:B------:R-:W2:Y:S08]  /*0050*/  LDC R7, c[0x0][0x390] ;  /* 0x0000e400ff077b82 */ /* 0x000eb00000000800 */
[----:B------:R-:W3:Y:S01]  /*0060*/  LDC.64 R2, c[0x0][0x380] ;  /* 0x0000e000ff027b82 */ /* 0x000ee20000000a00 */
[----:B0-----:R-:W-:-:S07]  /*0070*/  IMAD R0, R0, UR6, R5 ;  /* 0x0000000600007c24 */ /* 0x001fce000f8e0205 */
[----:B------:R-:W0:Y:S01]  /*0080*/  LDC.64 R4, c[0x0][0x388] ;  /* 0x0000e200ff047b82 */ /* 0x000e220000000a00 */
[----:B--2---:R-:W-:-:S05]  /*0090*/  VIADDMNMX R7, R7, 0xffffffff, R0, PT ;  /* 0xffffffff07077846 */ /* 0x004fca0003800100 */
[----:B---3--:R-:W-:-:S05]  /*00a0*/  IMAD.WIDE R2, R7, 0x4, R2 ;  /* 0x0000000407027825 */ /* 0x008fca00078e0202 */
[----:B-1----:R1:W2:Y:S01]  /*00b0*/  LDG.E R6, desc[UR4][R2.64] ;  /* 0x0000000402067981 */ /* 0x0022a2000c1e1900 */
[----:B0-----:R-:W-:Y:S01]  /*00c0*/  IMAD.WIDE R4, R7, 0x4, R4 ;  /* 0x0000000407047825 */ /* 0x001fe200078e0204 */
[----:B------:R-:W-:-:S03]  /*00d0*/  MOV R10, 0x3c80f082 ;  /* 0x3c80f082000a7802 */ /* 0x000fc60000000f00 */
[----:B------:R-:W-:Y:S01]  /*00e0*/  HFMA2 R9, -RZ, RZ, 1.875, 0 ;  /* 0x3f800000ff097431 */ /* 0x000fe200000001ff */
[----:B-1----:R-:W0:Y:S01]  /*00f0*/  LDC.64 R2, c[0x0][0x398] ;  /* 0x0000e600ff027b82 */ /* 0x002e220000000a00 */
[----:B------:R-:W3:Y:S01]  /*0100*/  LDG.E R4, desc[UR4][R4.64] ;  /* 0x0000000404047981 */ /* 0x000ee2000c1e1900 */
[----:B0-----:R-:W-:-:S04]  /*0110*/  IMAD.WIDE R2, R7, 0x4, R2 ;  /* 0x0000000407027825 */ /* 0x001fc800078e0202 */
[C---:B--2---:R-:W-:Y:S01]  /*0120*/  FMUL R0, |R6|.reuse, 2.8853900432586669922 ;  /* 0x4038aa3b06007820 */ /* 0x044fe20000400200 */
[C---:B------:R-:W-:Y:S01]  /*0130*/  FMUL R11, R6.reuse, R6 ;  /* 0x00000006060b7220 */ /* 0x040fe20000400000 */
[C---:B------:R-:W-:Y:S02]  /*0140*/  FSETP.GE.AND P1, PT, |R6|.reuse, 0.60000002384185791016, PT ;  /* 0x3f19999a0600780b */ /* 0x040fe40003f26200 */
[----:B------:R-:W-:Y:S01]  /*0150*/  FSETP.GE.AND P0, PT, |R6|, 9.010913848876953125, PT ;  /* 0x41102cb40600780b */ /* 0x000fe20003f06200 */
[C---:B------:R-:W-:Y:S01]  /*0160*/  FFMA R10, R11.reuse, R10, -0.052303962409496307373 ;  /* 0xbd563cae0b0a7423 */ /* 0x040fe2000000000a */
[----:B------:R-:W0:Y:S02]  /*0170*/  MUFU.EX2 R0, R0 ;  /* 0x0000000000007308 */ /* 0x000e240000000800 */
[----:B0-----:R-:W-:Y:S01]  /*0180*/  FADD R8, R0, 1 ;  /* 0x3f80000000087421 */ /* 0x001fe20000000000 */
[----:B------:R-:W-:-:S04]  /*0190*/  FFMA R0, R11, R10, 0.1331529766321182251 ;  /* 0x3e0859410b007423 */ /* 0x000fc8000000000a */
[C---:B------:R-:W-:Y:S01]  /*01a0*/  FFMA R0, R11.reuse, R0, -0.33332768082618713379 ;  /* 0xbeaaa9ed0b007423 */ /* 0x040fe20000000000 */
[----:B------:R-:W0:Y:S03]  /*01b0*/  MUFU.RCP R8, R8 ;  /* 0x0000000800087308 */ /* 0x000e260000001000 */
[----:B------:R-:W-:Y:S01]  /*01c0*/  FFMA R11, R11, R0, RZ ;  /* 0x000000000b0b7223 */ /* 0x000fe200000000ff */
[----:B0-----:R-:W-:-:S05]  /*01d0*/  FFMA R9, R8, -2, R9 ;  /* 0xc000000008097823 */ /* 0x001fca0000000009 */
[----:B------:R-:W-:-:S04]  /*01e0*/  FSEL R9, R9, 1, !P0 ;  /* 0x3f80000009097808 */ /* 0x000fc80004000000 */
[--C-:B------:R-:W-:Y:S01]  /*01f0*/  LOP3.LUT R9, R9, 0x80000000, R6.reuse, 0xb8, !PT ;  /* 0x8000000009097812 */ /* 0x100fe200078eb806 */
[----:B------:R-:W-:-:S04]  /*0200*/  @!P1 FFMA R9, R6, R11, R6 ;  /* 0x0000000b06099223 */ /* 0x000fc80000000006 */
[----:B------:R-:W-:-:S04]  /*0210*/  FFMA R9, -R9, R9, 1 ;  /* 0x3f80000009097423 */ /* 0x000fc80000000109 */
[----:B---3--:R-:W-:-:S05]  /*0220*/  FMUL R9, R4, R9 ;  /* 0x0000000904097220 */ /* 0x008fca0000400000 */
[----:B------:R-:W-:Y:S01]  /*0230*/  STG.E desc[UR4][R2.64], R9 ;  /* 0x0000000902007986 */ /* 0x000fe2000c101904 */
[----:B------:R-:W-:Y:S05]  /*0240*/  EXIT ;  /* 0x000000000000794d */ /* 0x000fea0003800000 */
.L_x_0:
[----:B------:R-:W-:-:S00]  /*0250*/  BRA `(.L_x_0) ;  /* 0xfffffffc00fc7947 */ /* 0x000fc0000383ffff */
[----:B------:R-:W-:-:S00]  /*0260*/  NOP ;  /* 0x0000000000007918 */ /* 0x000fc00000000000 */
        /* <DEDUP_REMOVED lines=9> */
.L_x_24:


//--------------------- .text._Z23sigmoid_backward_kernelPfS_iS_ --------------------------
	.section	.text._Z23sigmoid_backward_kernelPfS_iS_,"ax",@progbits
	.align	128
        .global         _Z23sigmoid_backward_kernelPfS_iS_
        .type           _Z23sigmoid_backward_kernelPfS_iS_,@function
        .size           _Z23sigmoid_backward_kernelPfS_iS_,(.L_x_22 - _Z23sigmoid_backward_kernelPfS_iS_)
        .other          _Z23sigmoid_backward_kernelPfS_iS_,@"STO_CUDA_ENTRY STV_DEFAULT"
_Z23sigmoid_backward_kernelPfS_iS_:
.text._Z23sigmoid_backward_kernelPfS_iS_:
[----:B------:R-:W-:Y:S01]  /*0000*/  LDC R1, c[0x0][0x37c] ;  /* 0x0000df00ff017b82 */ /* 0x000fe20000000800 */
[----:B------:R-:W0:Y:S07]  /*0010*/  S2R R0, SR_TID.X ;  /* 0x0000000000007919 */ /* 0x000e2e0000002100 */
[----:B------:R-:W0:Y:S01]  /*0020*/  S2UR UR6, SR_CTAID.X ;  /* 0x00000000000679c3 */ /* 0x000e220000002500 */
[----:B------:R-:W1:Y:S07]  /*0030*/  LDCU.64 UR4, c[0x0][0x358] ;  /* 0x00006b00ff0477ac */ /* 0x000e6e0008000a00 */
[----:B------:R-:W0:Y:S08]  /*0040*/  LDC R3, c[0x0][0x360] ;  /* 0x0000d800ff037b82 */ /* 0x000e300000000800 */
[----:B------:R-:W2:Y:S08]  /*0050*/  LDC R2, c[0x0][0x390] ;  /* 0x0000e400ff027b82 */ /* 0x000eb00000000800 */
[----:B------:R-:W3:Y:S01]  /*0060*/  LDC.64 R4, c[0x0][0x380] ;  /* 0x0000e000ff047b82 */ /* 0x000ee20000000a00 */
[----:B0-----:R-:W-:-:S05]  /*0070*/  IMAD R3, R3, UR6, R0 ;  /* 0x0000000603037c24 */ /* 0x001fca000f8e0200 */
[----:B--2---:R-:W-:-:S05]  /*0080*/  VIADDMNMX R3, R2, 0xffffffff, R3, PT ;  /* 0xffffffff02037846 */ /* 0x004fca0003800103 */
[----:B---3--:R-:W-:-:S06]  /*0090*/  IMAD.WIDE R4, R3, 0x4, R4 ;  /* 0x0000000403047825 */ /* 0x008fcc00078e0204 */
[----:B-1----:R-:W2:Y:S01]  /*00a0*/  LDG.E R4, desc[UR4][R4.64] ;  /* 0x0000000404047981 */ /* 0x002ea2000c1e1900 */
[----:B------:R-:W-:Y:S02]  /*00b0*/  HFMA2 R9, -RZ, RZ, 3.7421875, 0 ;  /* 0x437c0000ff097431 */ /* 0x000fe400000001ff */
[----:B------:R-:W-:Y:S01]  /*00c0*/  IMAD.MOV.U32 R7, RZ, RZ, 0x3bbb989d ;  /* 0x3bbb989dff077424 */ /* 0x000fe200078e00ff */
[----:B------:R-:W-:Y:S03]  /*00d0*/  BSSY.RECONVERGENT B0, `(.L_x_1) ;  /* 0x0000014000007945 */ /* 0x000fe60003800200 */
[----:B--2---:R-:W-:-:S04]  /*00e0*/  FFMA.SAT R0, R4, -R7, 0.5 ;  /* 0x3f00000004007423 */ /* 0x004fc80000002807 */
[----:B------:R-:W-:-:S04]  /*00f0*/  FFMA.RM R0, R0, R9, 12582913 ;  /* 0x4b40000100007423 */ /* 0x000fc80000004009 */
[C---:B------:R-:W-:Y:S01]  /*0100*/  FADD R7, R0.reuse, -12583039 ;  /* 0xcb40007f00077421 */ /* 0x040fe20000000000 */
[----:B------:R-:W-:-:S03]  /*0110*/  IMAD.SHL.U32 R0, R0, 0x800000, RZ ;  /* 0x0080000000007824 */ /* 0x000fc600078e00ff */
[----:B------:R-:W-:-:S04]  /*0120*/  FFMA R7, R4, -1.4426950216293334961, -R7 ;  /* 0xbfb8aa3b04077823 */ /* 0x000fc80000000807 */
[----:B------:R-:W-:-:S06]  /*0130*/  FFMA R7, R4, -1.925963033500011079e-08, R7 ;  /* 0xb2a5706004077823 */ /* 0x000fcc0000000007 */
[----:B------:R-:W0:Y:S02]  /*0140*/  MUFU.EX2 R7, R7 ;  /* 0x0000000700077308 */ /* 0x000e240000000800 */
[----:B0-----:R-:W-:-:S05]  /*0150*/  FFMA R0, R0, R7, 1 ;  /* 0x3f80000000007423 */ /* 0x001fca0000000007 */
[----:B------:R-:W-:-:S04]  /*0160*/  IADD3 R2, PT, PT, R0, 0x1800000, RZ ;  /* 0x0180000000027810 */ /* 0x000fc80007ffe0ff */
[----:B------:R-:W-:-:S04]  /*0170*/  LOP3.LUT R2, R2, 0x7f800000, RZ, 0xc0, !PT ;  /* 0x7f80000002027812 */ /* 0x000fc800078ec0ff */
[----:B------:R-:W-:-:S13]  /*0180*/  ISETP.GT.U32.AND P0, PT, R2, 0x1ffffff, PT ;  /* 0x01ffffff0200780c */ /* 0x000fda0003f04070 */
[----:B------:R-:W-:Y:S05]  /*0190*/  @P0 BRA `(.L_x_2) ;  /* 0x00000000000c0947 */ /* 0x000fea0003800000 */
[----:B------:R-:W-:-:S07]  /*01a0*/  MOV R4, 0x1c0 ;  /* 0x000001c000047802 */ /* 0x000fce0000000f00 */
[----:B------:R-:W-:Y:S05]  /*01b0*/  CALL.REL.NOINC `($__internal_0_$__cuda_sm20_rcp_rn_f32_slowpath) ;  /* 0x0000000000407944 */ /* 0x000fea0003c00000 */
[----:B------:R-:W-:Y:S05]  /*01c0*/  BRA `(.L_x_3) ;  /* 0x0000000000107947 */ /* 0x000fea0003800000 */
.L_x_2:
[----:B------:R-:W0:Y:S02]  /*01d0*/  MUFU.RCP R5, R0 ;  /* 0x0000000000057308 */ /* 0x000e240000001000 */
[----:B0-----:R-:W-:-:S04]  /*01e0*/  FFMA R2, R0, R5, -1 ;  /* 0xbf80000000027423 */ /* 0x001fc80000000005 */
[----:B------:R-:W-:-:S04]  /*01f0*/  FADD.FTZ R2, -R2, -RZ ;  /* 0x800000ff02027221 */ /* 0x000fc80000010100 */
[----:B------:R-:W-:-:S07]  /*0200*/  FFMA R2, R5, R2, R5 ;  /* 0x0000000205027223 */ /* 0x000fce0000000005 */
.L_x_3:
[----:B------:R-:W-:Y:S05]  /*0210*/  BSYNC.RECONVERGENT B0 ;  /* 0x0000000000007941 */ /* 0x000fea0003800200 */
.L_x_1:
[----:B------:R-:W0:Y:S08]  /*0220*/  LDC.64 R4, c[0x0][0x388] ;  /* 0x0000e200ff047b82 */ /* 0x000e300000000a00 */
[----:B------:R-:W1:Y:S01]  /*0230*/  LDC.64 R6, c[0x0][0x398] ;  /* 0x0000e600ff067b82 */ /* 0x000e620000000a00 */
[----:B0-----:R-:W-:-:S06]  /*0240*/  IMAD.WIDE R4, R3, 0x4, R4 ;  /* 0x0000000403047825 */ /* 0x001fcc00078e0204 */
[----:B------:R-:W2:Y:S01]  /*0250*/  LDG.E R5, desc[UR4][R4.64] ;  /* 0x0000000404057981 */ /* 0x000ea2000c1e1900 */
[----:B------:R-:W-:Y:S01]  /*0260*/  FADD R9, -R2, 1 ;  /* 0x3f80000002097421 */ /* 0x000fe20000000100 */
[----:B--2---:R-:W-:Y:S01]  /*0270*/  FMUL R0, R5, R2 ;  /* 0x0000000205007220 */ /* 0x004fe20000400000 */
[----:B-1----:R-:W-:-:S04]  /*0280*/  IMAD.WIDE R2, R3, 0x4, R6 ;  /* 0x0000000403027825 */ /* 0x002fc800078e0206 */
[----:B------:R-:W-:-:S05]  /*0290*/  FMUL R9, R0, R9 ;  /* 0x0000000900097220 */ /* 0x000fca0000400000 */
[----:B------:R-:W-:Y:S01]  /*02a0*/  STG.E desc[UR4][R2.64], R9 ;  /* 0x0000000902007986 */ /* 0x000fe2000c101904 */
[----:B------:R-:W-:Y:S05]  /*02b0*/  EXIT ;  /* 0x000000000000794d */ /* 0x000fea0003800000 */
        .weak           $__internal_0_$__cuda_sm20_rcp_rn_f32_slowpath
        .type           $__internal_0_$__cuda_sm20_rcp_rn_f32_slowpath,@function
        .size           $__internal_0_$__cuda_sm20_rcp_rn_f32_slowpath,(.L_x_22 - $__internal_0_$__cuda_sm20_rcp_rn_f32_slowpath)
$__internal_0_$__cuda_sm20_rcp_rn_f32_slowpath:
[----:B------:R-:W-:Y:S01]  /*02c0*/  IMAD.SHL.U32 R2, R0, 0x2, RZ ;  /* 0x0000000200027824 */ /* 0x000fe200078e00ff */
[----:B------:R-:W-:Y:S04]  /*02d0*/  BSSY.RECONVERGENT B1, `(.L_x_4) ;  /* 0x0000030000017945 */ /* 0x000fe80003800200 */
[----:B------:R-:W-:-:S04]  /*02e0*/  SHF.R.U32.HI R2, RZ, 0x18, R2 ;  /* 0x00000018ff027819 */ /* 0x000fc80000011602 */
[----:B------:R-:W-:-:S13]  /*02f0*/  ISETP.NE.U32.AND P0, PT, R2, RZ, PT ;  /* 0x000000ff0200720c */ /* 0x000fda0003f05070 */
[----:B------:R-:W-:Y:S05]  /*0300*/  @P0 BRA `(.L_x_5) ;  /* 0x0000000000280947 */ /* 0x000fea0003800000 */
[----:B------:R-:W-:-:S04]  /*0310*/  SHF.L.U32 R2, R0, 0x1, RZ ;  /* 0x0000000100027819 */ /* 0x000fc800000006ff */
[----:B------:R-:W-:-:S13]  /*0320*/  ISETP.NE.AND P0, PT, R2, RZ, PT ;  /* 0x000000ff0200720c */ /* 0x000fda0003f05270 */
[----:B------:R-:W-:Y:S01]  /*0330*/  @P0 FFMA R6, R0, 1.84467440737095516160e+19, RZ ;  /* 0x5f80000000060823 */ /* 0x000fe200000000ff */
[----:B------:R-:W-:Y:S08]  /*0340*/  @!P0 MUFU.RCP R5, R0 ;  /* 0x0000000000058308 */ /* 0x000ff00000001000 */
[----:B------:R-:W0:Y:S02]  /*0350*/  @P0 MUFU.RCP R7, R6 ;  /* 0x0000000600070308 */ /* 0x000e240000001000 */
[----:B0-----:R-:W-:-:S04]  /*0360*/  @P0 FFMA R2, R6, R7, -1 ;  /* 0xbf80000006020423 */ /* 0x001fc80000000007 */
[----:B------:R-:W-:-:S04]  /*0370*/  @P0 FADD.FTZ R2, -R2, -RZ ;  /* 0x800000ff02020221 */ /* 0x000fc80000010100 */
[----:B------:R-:W-:-:S04]  /*0380*/  @P0 FFMA R2, R7, R2, R7 ;  /* 0x0000000207020223 */ /* 0x000fc80000000007 */
[----:B------:R-:W-:Y:S01]  /*0390*/  @P0 FFMA R5, R2, 1.84467440737095516160e+19, RZ ;  /* 0x5f80000002050823 */ /* 0x000fe200000000ff */
[----:B------:R-:W-:Y:S06]  /*03a0*/  BRA `(.L_x_6) ;  /* 0x0000000000887947 */ /* 0x000fec0003800000 */
.L_x_5:
[----:B------:R-:W-:-:S05]  /*03b0*/  VIADD R5, R2, 0xffffff03 ;  /* 0xffffff0302057836 */ /* 0x000fca0000000000 */
[----:B------:R-:W-:-:S13]  /*03c0*/  ISETP.GT.U32.AND P0, PT, R5, 0x1, PT ;  /* 0x000000010500780c */ /* 0x000fda0003f04070 */
[----:B------:R-:W-:Y:S05]  /*03d0*/  @P0 BRA `(.L_x_7) ;  /* 0x0000000000780947 */ /* 0x000fea0003800000 */
[----:B------:R-:W-:Y:S02]  /*03e0*/  LOP3.LUT R6, R0, 0x7fffff, RZ, 0xc0, !PT ;  /* 0x007fffff00067812 */ /* 0x000fe400078ec0ff */
[----:B------:R-:W-:Y:S02]  /*03f0*/  MOV R10, 0x3 ;  /* 0x00000003000a7802 */ /* 0x000fe40000000f00 */
[----:B------:R-:W-:Y:S02]  /*0400*/  LOP3.LUT R6, R6, 0x3f800000, RZ, 0xfc, !PT ;  /* 0x3f80000006067812 */ /* 0x000fe400078efcff */
[----:B------:R-:W-:Y:S02]  /*0410*/  SHF.L.U32 R11, R10, R5, RZ ;  /* 0x000000050a0b7219 */ /* 0x000fe400000006ff */
[----:B------:R-:W0:Y:S02]  /*0420*/  MUFU.RCP R7, R6 ;  /* 0x0000000600077308 */ /* 0x000e240000001000 */
[----:B0-----:R-:W-:-:S04]  /*0430*/  FFMA R8, R6, R7, -1 ;  /* 0xbf80000006087423 */ /* 0x001fc80000000007 */
[----:B------:R-:W-:-:S04]  /*0440*/  FADD.FTZ R8, -R8, -RZ ;  /* 0x800000ff08087221 */ /* 0x000fc80000010100 */
[CCC-:B------:R-:W-:Y:S01]  /*0450*/  FFMA.RM R9, R7.reuse, R8.reuse, R7.reuse ;  /* 0x0000000807097223 */ /* 0x1c0fe20000004007 */
[----:B------:R-:W-:-:S04]  /*0460*/  FFMA.RP R8, R7, R8, R7 ;  /* 0x0000000807087223 */ /* 0x000fc80000008007 */
[C---:B------:R-:W-:Y:S02]  /*0470*/  LOP3.LUT R7, R9.reuse, 0x7fffff, RZ, 0xc0, !PT ;  /* 0x007fffff09077812 */ /* 0x040fe400078ec0ff */
[----:B------:R-:W-:Y:S02]  /*0480*/  FSETP.NEU.FTZ.AND P0, PT, R9, R8, PT ;  /* 0x000000080900720b */ /* 0x000fe40003f1d000 */
[----:B------:R-:W-:Y:S02]  /*0490*/  LOP3.LUT R8, R7, 0x800000, RZ, 0xfc, !PT ;  /* 0x0080000007087812 */ /* 0x000fe400078efcff */
[----:B------:R-:W-:Y:S02]  /*04a0*/  SEL R7, RZ, 0xffffffff, !P0 ;  /* 0xffffffffff077807 */ /* 0x000fe40004000000 */
[----:B------:R-:W-:-:S03]  /*04b0*/  LOP3.LUT R6, R11, R8, RZ, 0xc0, !PT ;  /* 0x000000080b067212 */ /* 0x000fc600078ec0ff */
[----:B------:R-:W-:Y:S01]  /*04c0*/  IMAD.MOV R7, RZ, RZ, -R7 ;  /* 0x000000ffff077224 */ /* 0x000fe200078e0a07 */
[----:B------:R-:W-:-:S04]  /*04d0*/  SHF.R.U32.HI R6, RZ, R5, R6 ;  /* 0x00000005ff067219 */ /* 0x000fc80000011606 */
[----:B------:R-:W-:Y:S02]  /*04e0*/  LOP3.LUT P1, RZ, R7, R5, R8, 0xf8, !PT ;  /* 0x0000000507ff7212 */ /* 0x000fe4000782f808 */
[C---:B------:R-:W-:Y:S02]  /*04f0*/  LOP3.LUT P0, RZ, R6.reuse, 0x1, RZ, 0xc0, !PT ;  /* 0x0000000106ff7812 */ /* 0x040fe4000780c0ff */
[----:B------:R-:W-:-:S04]  /*0500*/  LOP3.LUT P2, RZ, R6, 0x2, RZ, 0xc0, !PT ;  /* 0x0000000206ff7812 */ /* 0x000fc8000784c0ff */
[----:B------:R-:W-:Y:S02]  /*0510*/  PLOP3.LUT P0, PT, P0, P1, P2, 0xe0, 0x0 ;  /* 0x000000000000781c */ /* 0x000fe40000703c20 */
[----:B------:R-:W-:Y:S02]  /*0520*/  LOP3.LUT P1, RZ, R0, 0x7fffff, RZ, 0xc0, !PT ;  /* 0x007fffff00ff7812 */ /* 0x000fe4000782c0ff */
[----:B------:R-:W-:-:S04]  /*0530*/  SEL R5, RZ, 0x1, !P0 ;  /* 0x00000001ff057807 */ /* 0x000fc80004000000 */
[----:B------:R-:W-:-:S04]  /*0540*/  IADD3 R5, PT, PT, -R5, RZ, RZ ;  /* 0x000000ff05057210 */ /* 0x000fc80007ffe1ff */
[----:B------:R-:W-:Y:S01]  /*0550*/  ISETP.GE.AND P0, PT, R5, RZ, PT ;  /* 0x000000ff0500720c */ /* 0x000fe20003f06270 */
[----:B------:R-:W-:-:S05]  /*0560*/  VIADD R5, R2, 0xffffff04 ;  /* 0xffffff0402057836 */ /* 0x000fca0000000000 */
[----:B------:R-:W-:-:S07]  /*0570*/  SHF.R.U32.HI R5, RZ, R5, R8 ;  /* 0x00000005ff057219 */ /* 0x000fce0000011608 */
[----:B------:R-:W-:-:S05]  /*0580*/  @!P0 IADD3 R5, PT, PT, R5, 0x1, RZ ;  /* 0x0000000105058810 */ /* 0x000fca0007ffe0ff */
[----:B------:R-:W-:-:S05]  /*0590*/  @!P1 IMAD.SHL.U32 R5, R5, 0x2, RZ ;  /* 0x0000000205059824 */ /* 0x000fca00078e00ff */
[----:B------:R-:W-:Y:S01]  /*05a0*/  LOP3.LUT R5, R5, 0x80000000, R0, 0xf8, !PT ;  /* 0x8000000005057812 */ /* 0x000fe200078ef800 */
[----:B------:R-:W-:Y:S06]  /*05b0*/  BRA `(.L_x_6) ;  /* 0x0000000000047947 */ /* 0x000fec0003800000 */
.L_x_7:
[----:B------:R0:W1:Y:S02]  /*05c0*/  MUFU.RCP R5, R0 ;  /* 0x0000000000057308 */ /* 0x0000640000001000 */
.L_x_6:
[----:B------:R-:W-:Y:S05]  /*05d0*/  BSYNC.RECONVERGENT B1 ;  /* 0x0000000000017941 */ /* 0x000fea0003800200 */
.L_x_4:
[----:B-1----:R-:W-:Y:S01]  /*05e0*/  MOV R2, R5 ;  /* 0x0000000500027202 */ /* 0x002fe20000000f00 */
[----:B------:R-:W-:-:S04]  /*05f0*/  IMAD.MOV.U32 R5, RZ, RZ, 0x0 ;  /* 0x00000000ff057424 */ /* 0x000fc800078e00ff */
[----:B0-----:R-:W-:Y:S05]  /*0600*/  RET.REL.NODEC R4 `(_Z23sigmoid_backward_kernelPfS_iS_) ;  /* 0xfffffff8047c7950 */ /* 0x001fea0003c3ffff */
.L_x_8:
        /* <DEDUP_REMOVED lines=15> */
.L_x_22:


//--------------------- .text._Z26leaky_relu_backward_kernelPfS_ifS_ --------------------------
	.section	.text._Z26leaky_relu_backward_kernelPfS_ifS_,"ax",@progbits
	.align	128
        .global         _Z26leaky_relu_backward_kernelPfS_ifS_
        .type           _Z26leaky_relu_backward_kernelPfS_ifS_,@function
        .size           _Z26leaky_relu_backward_kernelPfS_ifS_,(.L_x_26 - _Z26leaky_relu_backward_kernelPfS_ifS_)
        .other          _Z26leaky_relu_backward_kernelPfS_ifS_,@"STO_CUDA_ENTRY STV_DEFAULT"
_Z26leaky_relu_backward_kernelPfS_ifS_:
.text._Z26leaky_relu_backward_kernelPfS_ifS_:
[----:B------:R-:W-:Y:S01]  /*0000*/  LDC R1, c[0x0][0x37c] ;  /* 0x0000df00ff017b82 */ /* 0x000fe20000000800 */
[----:B------:R-:W0:Y:S07]  /*0010*/  S2R R0, SR_TID.X ;  /* 0x0000000000007919 */ /* 0x000e2e0000002100 */
[----:B------:R-:W0:Y:S01]  /*0020*/  S2UR UR6, SR_CTAID.X ;  /* 0x00000000000679c3 */ /* 0x000e220000002500 */
[----:B------:R-:W1:Y:S07]  /*0030*/  LDCU.64 UR4, c[0x0][0x358] ;  /* 0x00006b00ff0477ac */ /* 0x000e6e0008000a00 */
[----:B------:R-:W0:Y:S08]  /*0040*/  LDC R7, c[0x0][0x360] ;  /* 0x0000d800ff077b82 */ /* 0x000e300000000800 */
[----:B------:R-:W2:Y:S08]  /*0050*/  LDC.64 R12, c[0x0][0x390] ;  /* 0x0000e400ff0c7b82 */ /* 0x000eb00000000a00 */
[----:B------:R-:W3:Y:S08]  /*0060*/  LDC.64 R4, c[0x0][0x380] ;  /* 0x0000e000ff047b82 */ /* 0x000ef00000000a00 */
[----:B------:R-:W4:Y:S01]  /*0070*/  LDC.64 R2, c[0x0][0x388] ;  /* 0x0000e200ff027b82 */ /* 0x000f220000000a00 */
[----:B0-----:R-:W-:-:S05]  /*0080*/  IMAD R7, R7, UR6, R0 ;  /* 0x0000000607077c24 */ /* 0x001fca000f8e0200 */
[----:B--2---:R-:W-:Y:S02]  /*0090*/  VIADDMNMX R9, R12, 0xffffffff, R7, PT ;  /* 0xffffffff0c097846 */ /* 0x004fe40003800107 */
[----:B------:R-:W0:Y:S03]  /*00a0*/  LDC.64 R6, c[0x0][0x398] ;  /* 0x0000e600ff067b82 */ /* 0x000e260000000a00 */
[----:B---3--:R-:W-:-:S06]  /*00b0*/  IMAD.WIDE R4, R9, 0x4, R4 ;  /* 0x0000000409047825 */ /* 0x008fcc00078e0204 */
[----:B-1----:R-:W2:Y:S01]  /*00c0*/  LDG.E R4, desc[UR4][R4.64] ;  /* 0x0000000404047981 */ /* 0x002ea2000c1e1900 */
[----:B----4-:R-:W-:-:S06]  /*00d0*/  IMAD.WIDE R2, R9, 0x4, R2 ;  /* 0x0000000409027825 */ /* 0x010fcc00078e0202 */
[----:B------:R-:W3:Y:S01]  /*00e0*/  LDG.E R2, desc[UR4][R2.64] ;  /* 0x0000000402027981 */ /* 0x000ee2000c1e1900 */
[----:B0-----:R-:W-:Y:S01]  /*00f0*/  IMAD.WIDE R6, R9, 0x4, R6 ;  /* 0x0000000409067825 */ /* 0x001fe200078e0206 */
[----:B--2---:R-:W-:-:S05]  /*0100*/  FSET.BF.GT.AND R0, R4, RZ, PT ;  /* 0x000000ff0400720a */ /* 0x004fca0003804000 */
[----:B------:R-:W-:-:S04]  /*0110*/  FADD R11, -R0, 1 ;  /* 0x3f800000000b7421 */ /* 0x000fc80000000100 */
[----:B------:R-:W-:-:S04]  /*0120*/  FFMA R11, R11, R13, R0 ;  /* 0x0000000d0b0b7223 */ /* 0x000fc80000000000 */
[----:B---3--:R-:W-:-:S05]  /*0130*/  FMUL R11, R2, R11 ;  /* 0x0000000b020b7220 */ /* 0x008fca0000400000 */
[----:B------:R-:W-:Y:S01]  /*0140*/  STG.E desc[UR4][R6.64], R11 ;  /* 0x0000000b06007986 */ /* 0x000fe2000c101904 */
[----:B------:R-:W-:Y:S05]  /*0150*/  EXIT ;  /* 0x000000000000794d */ /* 0x000fea0003800000 */
.L_x_9:
        /* <DEDUP_REMOVED lines=10> */
.L_x_26:


//--------------------- .text._Z20relu_backward_kernelPfS_iS_ --------------------------
	.section	.text._Z20relu_backward_kernelPfS_iS_,"ax",@progbits
	.align	128
        .global         _Z20relu_backward_kernelPfS_iS_
        .type           _Z20relu_backward_kernelPfS_iS_,@function
        .size           _Z20relu_backward_kernelPfS_iS_,(.L_x_27 - _Z20relu_backward_kernelPfS_iS_)
        .other          _Z20relu_backward_kernelPfS_iS_,@"STO_CUDA_ENTRY STV_DEFAULT"
_Z20relu_backward_kernelPfS_iS_:
.text._Z20relu_backward_kernelPfS_iS_:
[----:B------:R-:W-:Y:S01]  /*0000*/  LDC R1, c[0x0][0x37c] ;  /* 0x0000df00ff017b82 */ /* 0x000fe20000000800 */
[----:B------:R-:W0:Y:S07]  /*0010*/  S2R R7, SR_TID.X ;  /* 0x0000000000077919 */ /* 0x000e2e0000002100 */
[----:B------:R-:W0:Y:S01]  /*0020*/  S2UR UR6, SR_CTAID.X ;  /* 0x00000000000679c3 */ /* 0x000e220000002500 */
[----:B------:R-:W1:Y:S07]  /*0030*/  LDCU.64 UR4, c[0x0][0x358] ;  /* 0x00006b00ff0477ac */ /* 0x000e6e0008000a00 */
[----:B------:R-:W0:Y:S08]  /*0040*/  LDC R0, c[0x0][0x360] ;  /* 0x0000d800ff007b82 */ /* 0x000e300000000800 */
[----:B------:R-:W2:Y:S08]  /*0050*/  LDC R9, c[0x0][0x390] ;  /* 0x0000e400ff097b82 */ /* 0x000eb00000000800 */
        /* <DEDUP_REMOVED lines=11> */
[----:B---3--:R-:W-:-:S05]  /*0110*/  FMUL R11, R2, R11 ;  /* 0x0000000b020b7220 */ /* 0x008fca0000400000 */
[----:B------:R-:W-:Y:S01]  /*0120*/  STG.E desc[UR4][R6.64], R11 ;  /* 0x0000000b06007986 */ /* 0x000fe2000c101904 */
[----:B------:R-:W-:Y:S05]  /*0130*/  EXIT ;  /* 0x000000000000794d */ /* 0x000fea0003800000 */
.L_x_10:
        /* <DEDUP_REMOVED lines=12> */
.L_x_27:


//--------------------- .text._Z11tanh_kernelPfi  --------------------------
	.section	.text._Z11tanh_kernelPfi,"ax",@progbits
	.align	128
        .global         _Z11tanh_kernelPfi
        .type           _Z11tanh_kernelPfi,@function
        .size           _Z11tanh_kernelPfi,(.L_x_28 - _Z11tanh_kernelPfi)
        .other          _Z11tanh_kernelPfi,@"STO_CUDA_ENTRY STV_DEFAULT"
_Z11tanh_kernelPfi:
.text._Z11tanh_kernelPfi:
        /* <DEDUP_REMOVED lines=9> */
[----:B---3--:R-:W-:-:S05]  /*0090*/  IMAD.WIDE R2, R5, 0x4, R2 ;  /* 0x0000000405027825 */ /* 0x008fca00078e0202 */
[----:B-1----:R-:W2:Y:S01]  /*00a0*/  LDG.E R4, desc[UR4][R2.64] ;  /* 0x0000000402047981 */ /* 0x002ea2000c1e1900 */
[----:B------:R-:W-:Y:S01]  /*00b0*/  HFMA2 R8, -RZ, RZ, 1.125, -9232 ;  /* 0x3c80f082ff087431 */ /* 0x000fe200000001ff */
[----:B------:R-:W-:Y:S01]  /*00c0*/  MOV R6, 0x3f800000 ;  /* 0x3f80000000067802 */ /* 0x000fe20000000f00 */
[C---:B--2---:R-:W-:Y:S01]  /*00d0*/  FMUL R0, |R4|.reuse, 2.8853900432586669922 ;  /* 0x4038aa3b04007820 */ /* 0x044fe20000400200 */
[C---:B------:R-:W-:Y:S01]  /*00e0*/  FMUL R9, R4.reuse, R4 ;  /* 0x0000000404097220 */ /* 0x040fe20000400000 */
[C---:B------:R-:W-:Y:S02]  /*00f0*/  FSETP.GE.AND P1, PT, |R4|.reuse, 0.60000002384185791016, PT ;  /* 0x3f19999a0400780b */ /* 0x040fe40003f26200 */
[----:B------:R-:W-:Y:S01]  /*0100*/  FSETP.GE.AND P0, PT, |R4|, 9.010913848876953125, PT ;  /* 0x41102cb40400780b */ /* 0x000fe20003f06200 */
[C---:B------:R-:W-:Y:S01]  /*0110*/  FFMA R8, R9.reuse, R8, -0.052303962409496307373 ;  /* 0xbd563cae09087423 */ /* 0x040fe20000000008 */
[----:B------:R-:W0:Y:S03]  /*0120*/  MUFU.EX2 R0, R0 ;  /* 0x0000000000007308 */ /* 0x000e260000000800 */
[----:B------:R-:W-:Y:S01]  /*0130*/  FFMA R8, R9, R8, 0.1331529766321182251 ;  /* 0x3e08594109087423 */ /* 0x000fe20000000008 */
[----:B0-----:R-:W-:-:S03]  /*0140*/  FADD R5, R0, 1 ;  /* 0x3f80000000057421 */ /* 0x001fc60000000000 */
[----:B------:R-:W-:-:S04]  /*0150*/  FFMA R0, R9, R8, -0.33332768082618713379 ;  /* 0xbeaaa9ed09007423 */ /* 0x000fc80000000008 */
[----:B------:R-:W-:Y:S01]  /*0160*/  FFMA R9, R9, R0, RZ ;  /* 0x0000000009097223 */ /* 0x000fe200000000ff */
[----:B------:R-:W0:Y:S02]  /*0170*/  MUFU.RCP R5, R5 ;  /* 0x0000000500057308 */ /* 0x000e240000001000 */
[----:B0-----:R-:W-:-:S05]  /*0180*/  FFMA R6, R5, -2, R6 ;  /* 0xc000000005067823 */ /* 0x001fca0000000006 */
[----:B------:R-:W-:-:S04]  /*0190*/  FSEL R7, R6, 1, !P0 ;  /* 0x3f80000006077808 */ /* 0x000fc80004000000 */
[--C-:B------:R-:W-:Y:S01]  /*01a0*/  LOP3.LUT R7, R7, 0x80000000, R4.reuse, 0xb8, !PT ;  /* 0x8000000007077812 */ /* 0x100fe200078eb804 */
[----:B------:R-:W-:-:S05]  /*01b0*/  @!P1 FFMA R7, R4, R9, R4 ;  /* 0x0000000904079223 */ /* 0x000fca0000000004 */
[----:B------:R-:W-:Y:S01]  /*01c0*/  STG.E desc[UR4][R2.64], R7 ;  /* 0x0000000702007986 */ /* 0x000fe2000c101904 */
[----:B------:R-:W-:Y:S05]  /*01d0*/  EXIT ;  /* 0x000000000000794d */ /* 0x000fea0003800000 */
.L_x_11:
        /* <DEDUP_REMOVED lines=10> */
.L_x_28:


//--------------------- .text._Z14sigmoid_kernelPfi --------------------------
	.section	.text._Z14sigmoid_kernelPfi,"ax",@progbits
	.align	128
        .global         _Z14sigmoid_kernelPfi
        .type           _Z14sigmoid_kernelPfi,@function
        .size           _Z14sigmoid_kernelPfi,(.L_x_23 - _Z14sigmoid_kernelPfi)
        .other          _Z14sigmoid_kernelPfi,@"STO_CUDA_ENTRY STV_DEFAULT"
_Z14sigmoid_kernelPfi:
.text._Z14sigmoid_kernelPfi:
        /* <DEDUP_REMOVED lines=11> */
[----:B------:R-:W-:Y:S01]  /*00b0*/  IMAD.MOV.U32 R3, RZ, RZ, 0x3bbb989d ;  /* 0x3bbb989dff037424 */ /* 0x000fe200078e00ff */
[----:B------:R-:W-:Y:S01]  /*00c0*/  BSSY.RECONVERGENT B0, `(.L_x_12) ;  /* 0x0000015000007945 */ /* 0x000fe20003800200 */
[----:B------:R-:W-:Y:S02]  /*00d0*/  IMAD.MOV.U32 R7, RZ, RZ, 0x437c0000 ;  /* 0x437c0000ff077424 */ /* 0x000fe400078e00ff */
[----:B--2---:R-:W-:-:S04]  /*00e0*/  FFMA.SAT R2, R0, -R3, 0.5 ;  /* 0x3f00000000027423 */ /* 0x004fc80000002803 */
[----:B------:R-:W-:-:S04]  /*00f0*/  FFMA.RM R2, R2, R7, 12582913 ;  /* 0x4b40000102027423 */ /* 0x000fc80000004007 */
[C---:B------:R-:W-:Y:S01]  /*0100*/  FADD R3, R2.reuse, -12583039 ;  /* 0xcb40007f02037421 */ /* 0x040fe20000000000 */
[----:B------:R-:W-:-:S03]  /*0110*/  SHF.L.U32 R2, R2, 0x17, RZ ;  /* 0x0000001702027819 */ /* 0x000fc600000006ff */
[----:B------:R-:W-:-:S04]  /*0120*/  FFMA R3, R0, -1.4426950216293334961, -R3 ;  /* 0xbfb8aa3b00037823 */ /* 0x000fc80000000803 */
[----:B------:R-:W-:-:S06]  /*0130*/  FFMA R3, R0, -1.925963033500011079e-08, R3 ;  /* 0xb2a5706000037823 */ /* 0x000fcc0000000003 */
[----:B------:R-:W0:Y:S02]  /*0140*/  MUFU.EX2 R3, R3 ;  /* 0x0000000300037308 */ /* 0x000e240000000800 */
[----:B0-----:R-:W-:-:S04]  /*0150*/  FFMA R0, R2, R3, 1 ;  /* 0x3f80000002007423 */ /* 0x001fc80000000003 */
[----:B------:R-:W-:-:S05]  /*0160*/  VIADD R2, R0, 0x1800000 ;  /* 0x0180000000027836 */ /* 0x000fca0000000000 */
[----:B------:R-:W-:-:S04]  /*0170*/  LOP3.LUT R2, R2, 0x7f800000, RZ, 0xc0, !PT ;  /* 0x7f80000002027812 */ /* 0x000fc800078ec0ff */
[----:B------:R-:W-:-:S13]  /*0180*/  ISETP.GT.U32.AND P0, PT, R2, 0x1ffffff, PT ;  /* 0x01ffffff0200780c */ /* 0x000fda0003f04070 */
[----:B------:R-:W-:Y:S05]  /*0190*/  @P0 BRA `(.L_x_13) ;  /* 0x00000000000c0947 */ /* 0x000fea0003800000 */
[----:B------:R-:W-:-:S07]  /*01a0*/  MOV R6, 0x1c0 ;  /* 0x000001c000067802 */ /* 0x000fce0000000f00 */
[----:B------:R-:W-:Y:S05]  /*01b0*/  CALL.REL.NOINC `($__internal_1_$__cuda_sm20_rcp_rn_f32_slowpath) ;  /* 0x0000000000207944 */ /* 0x000fea0003c00000 */
[----:B------:R-:W-:Y:S05]  /*01c0*/  BRA `(.L_x_14) ;  /* 0x0000000000107947 */ /* 0x000fea0003800000 */
.L_x_13:
[----:B------:R-:W0:Y:S02]  /*01d0*/  MUFU.RCP R3, R0 ;  /* 0x0000000000037308 */ /* 0x000e240000001000 */
[----:B0-----:R-:W-:-:S04]  /*01e0*/  FFMA R2, R0, R3, -1 ;  /* 0xbf80000000027423 */ /* 0x001fc80000000003 */
[----:B------:R-:W-:-:S04]  /*01f0*/  FADD.FTZ R2, -R2, -RZ ;  /* 0x800000ff02027221 */ /* 0x000fc80000010100 */
[----:B------:R-:W-:-:S07]  /*0200*/  FFMA R3, R3, R2, R3 ;  /* 0x0000000203037223 */ /* 0x000fce0000000003 */
.L_x_14:
[----:B------:R-:W-:Y:S05]  /*0210*/  BSYNC.RECONVERGENT B0 ;  /* 0x0000000000007941 */ /* 0x000fea0003800200 */
.L_x_12:
[----:B------:R-:W-:Y:S01]  /*0220*/  STG.E desc[UR4][R4.64], R3 ;  /* 0x0000000304007986 */ /* 0x000fe2000c101904 */
[----:B------:R-:W-:Y:S05]  /*0230*/  EXIT ;  /* 0x000000000000794d */ /* 0x000fea0003800000 */
        .weak           $__internal_1_$__cuda_sm20_rcp_rn_f32_slowpath
        .type           $__internal_1_$__cuda_sm20_rcp_rn_f32_slowpath,@function
        .size           $__internal_1_$__cuda_sm20_rcp_rn_f32_slowpath,(.L_x_23 - $__internal_1_$__cuda_sm20_rcp_rn_f32_slowpath)
$__internal_1_$__cuda_sm20_rcp_rn_f32_slowpath:
        /* <DEDUP_REMOVED lines=15> */
.L_x_16:
[----:B------:R-:W-:-:S05]  /*0330*/  VIADD R3, R2, 0xffffff03 ;  /* 0xffffff0302037836 */ /* 0x000fca0000000000 */
[----:B------:R-:W-:-:S13]  /*0340*/  ISETP.GT.U32.AND P0, PT, R3, 0x1, PT ;  /* 0x000000010300780c */ /* 0x000fda0003f04070 */
[----:B------:R-:W-:Y:S05]  /*0350*/  @P0 BRA `(.L_x_18) ;  /* 0x0000000000780947 */ /* 0x000fea0003800000 */
[----:B------:R-:W-:Y:S01]  /*0360*/  LOP3.LUT R7, R0, 0x7fffff, RZ, 0xc0, !PT ;  /* 0x007fffff00077812 */ /* 0x000fe200078ec0ff */
[----:B------:R-:W-:-:S03]  /*0370*/  IMAD.MOV.U32 R12, RZ, RZ, 0x3 ;  /* 0x00000003ff0c7424 */ /* 0x000fc600078e00ff */
        /* <DEDUP_REMOVED lines=11> */
[----:B------:R-:W-:Y:S02]  /*0430*/  LOP3.LUT R10, R11, R8, RZ, 0xc0, !PT ;  /* 0x000000080b0a7212 */ /* 0x000fe400078ec0ff */
[----:B------:R-:W-:-:S02]  /*0440*/  IADD3 R9, PT, PT, -R9, RZ, RZ ;  /* 0x000000ff09097210 */ /* 0x000fc40007ffe1ff */
[-C--:B------:R-:W-:Y:S02]  /*0450*/  SHF.R.U32.HI R10, RZ, R3.reuse, R10 ;  /* 0x00000003ff0a7219 */ /* 0x080fe4000001160a */
[----:B------:R-:W-:Y:S02]  /*0460*/  LOP3.LUT P1, RZ, R9, R3, R8, 0xf8, !PT ;  /* 0x0000000309ff7212 */ /* 0x000fe4000782f808 */
[C---:B------:R-:W-:Y:S02]  /*0470*/  LOP3.LUT P0, RZ, R10.reuse, 0x1, RZ, 0xc0, !PT ;  /* 0x000000010aff7812 */ /* 0x040fe4000780c0ff */
[----:B------:R-:W-:-:S04]  /*0480*/  LOP3.LUT P2, RZ, R10, 0x2, RZ, 0xc0, !PT ;  /* 0x000000020aff7812 */ /* 0x000fc8000784c0ff */
[----:B------:R-:W-:Y:S02]  /*0490*/  PLOP3.LUT P0, PT, P0, P1, P2, 0xe0, 0x0 ;  /* 0x000000000000781c */ /* 0x000fe40000703c20 */
[----:B------:R-:W-:Y:S02]  /*04a0*/  LOP3.LUT P1, RZ, R0, 0x7fffff, RZ, 0xc0, !PT ;  /* 0x007fffff00ff7812 */ /* 0x000fe4000782c0ff */
[----:B------:R-:W-:-:S05]  /*04b0*/  SEL R3, RZ, 0x1, !P0 ;  /* 0x00000001ff037807 */ /* 0x000fca0004000000 */
[----:B------:R-:W-:-:S05]  /*04c0*/  IMAD.MOV R3, RZ, RZ, -R3 ;  /* 0x000000ffff037224 */ /* 0x000fca00078e0a03 */
[----:B------:R-:W-:Y:S01]  /*04d0*/  ISETP.GE.AND P0, PT, R3, RZ, PT ;  /* 0x000000ff0300720c */ /* 0x000fe20003f06270 */
[----:B------:R-:W-:-:S05]  /*04e0*/  VIADD R3, R2, 0xffffff04 ;  /* 0xffffff0402037836 */ /* 0x000fca0000000000 */
[----:B------:R-:W-:-:S07]  /*04f0*/  SHF.R.U32.HI R3, RZ, R3, R8 ;  /* 0x00000003ff037219 */ /* 0x000fce0000011608 */
[----:B------:R-:W-:-:S05]  /*0500*/  @!P0 IADD3 R3, PT, PT, R3, 0x1, RZ ;  /* 0x0000000103038810 */ /* 0x000fca0007ffe0ff */
[----:B------:R-:W-:-:S05]  /*0510*/  @!P1 IMAD.SHL.U32 R3, R3, 0x2, RZ ;  /* 0x0000000203039824 */ /* 0x000fca00078e00ff */
[----:B------:R-:W-:Y:S01]  /*0520*/  LOP3.LUT R3, R3, 0x80000000, R0, 0xf8, !PT ;  /* 0x8000000003037812 */ /* 0x000fe200078ef800 */
[----:B------:R-:W-:Y:S06]  /*0530*/  BRA `(.L_x_17) ;  /* 0x0000000000047947 */ /* 0x000fec0003800000 */
.L_x_18:
[----:B------:R0:W1:Y:S02]  /*0540*/  MUFU.RCP R3, R0 ;  /* 0x0000000000037308 */ /* 0x0000640000001000 */
.L_x_17:
[----:B------:R-:W-:Y:S05]  /*0550*/  BSYNC.RECONVERGENT B1 ;  /* 0x0000000000017941 */ /* 0x000fea0003800200 */
.L_x_15:
[----:B------:R-:W-:-:S04]  /*0560*/  HFMA2 R7, -RZ, RZ, 0, 0 ;  /* 0x00000000ff077431 */ /* 0x000fc800000001ff */
[----:B01----:R-:W-:Y:S05]  /*0570*/  RET.REL.NODEC R6 `(_Z14sigmoid_kernelPfi) ;  /* 0xfffffff806a07950 */ /* 0x003fea0003c3ffff */
.L_x_19:
        /* <DEDUP_REMOVED lines=16> */
.L_x_23:


//--------------------- .text._Z17leaky_relu_kernelPfif --------------------------
	.section	.text._Z17leaky_relu_kernelPfif,"ax",@progbits
	.align	128
        .global         _Z17leaky_relu_kernelPfif
        .type           _Z17leaky_relu_kernelPfif,@function
        .size           _Z17leaky_relu_kernelPfif,(.L_x_30 - _Z17leaky_relu_kernelPfif)
        .other          _Z17leaky_relu_kernelPfif,@"STO_CUDA_ENTRY STV_DEFAULT"
_Z17leaky_relu_kernelPfif:
.text._Z17leaky_relu_kernelPfif:
[----:B------:R-:W-:Y:S01]  /*0000*/  LDC R1, c[0x0][0x37c] ;  /* 0x0000df00ff017b82 */ /* 0x000fe20000000800 */
[----:B------:R-:W0:Y:S07]  /*0010*/  S2R R0, SR_TID.X ;  /* 0x0000000000007919 */ /* 0x000e2e0000002100 */
[----:B------:R-:W0:Y:S01]  /*0020*/  S2UR UR6, SR_CTAID.X ;  /* 0x00000000000679c3 */ /* 0x000e220000002500 */
[----:B------:R-:W1:Y:S07]  /*0030*/  LDCU.64 UR4, c[0x0][0x358] ;  /* 0x00006b00ff0477ac */ /* 0x000e6e0008000a00 */
[----:B------:R-:W0:Y:S08]  /*0040*/  LDC R5, c[0x0][0x360] ;  /* 0x0000d800ff057b82 */ /* 0x000e300000000800 */
[----:B------:R-:W2:Y:S08]  /*0050*/  LDC.64 R6, c[0x0][0x388] ;  /* 0x0000e200ff067b82 */ /* 0x000eb00000000a00 */
[----:B------:R-:W3:Y:S01]  /*0060*/  LDC.64 R2, c[0x0][0x380] ;  /* 0x0000e000ff027b82 */ /* 0x000ee20000000a00 */
[----:B0-----:R-:W-:-:S05]  /*0070*/  IMAD R5, R5, UR6, R0 ;  /* 0x0000000605057c24 */ /* 0x001fca000f8e0200 */
[----:B--2---:R-:W-:-:S05]  /*0080*/  VIADDMNMX R5, R6, 0xffffffff, R5, PT ;  /* 0xffffffff06057846 */ /* 0x004fca0003800105 */
[----:B---3--:R-:W-:-:S05]  /*0090*/  IMAD.WIDE R2, R5, 0x4, R2 ;  /* 0x0000000405027825 */ /* 0x008fca00078e0202 */
[----:B-1----:R-:W2:Y:S02]  /*00a0*/  LDG.E R0, desc[UR4][R2.64] ;  /* 0x0000000402007981 */ /* 0x002ea4000c1e1900 */
[C---:B--2---:R-:W-:Y:S01]  /*00b0*/  FSET.BF.GT.AND R5, R0.reuse, RZ, PT ;  /* 0x000000ff0005720a */ /* 0x044fe20003804000 */
[----:B------:R-:W-:-:S04]  /*00c0*/  FMUL R4, R0, R7 ;  /* 0x0000000700047220 */ /* 0x000fc80000400000 */
[----:B------:R-:W-:-:S04]  /*00d0*/  FADD R7, -R5, 1 ;  /* 0x3f80000005077421 */ /* 0x000fc80000000100 */
[----:B------:R-:W-:-:S04]  /*00e0*/  FMUL R7, R4, R7 ;  /* 0x0000000704077220 */ /* 0x000fc80000400000 */
[----:B------:R-:W-:-:S05]  /*00f0*/  FFMA R7, R0, R5, R7 ;  /* 0x0000000500077223 */ /* 0x000fca0000000007 */
[----:B------:R-:W-:Y:S01]  /*0100*/  STG.E desc[UR4][R2.64], R7 ;  /* 0x0000000702007986 */ /* 0x000fe2000c101904 */
[----:B------:R-:W-:Y:S05]  /*0110*/  EXIT ;  /* 0x000000000000794d */ /* 0x000fea0003800000 */
.L_x_20:
        /* <DEDUP_REMOVED lines=14> */
.L_x_30:


//--------------------- .text._Z11relu_kernelPfi  --------------------------
	.section	.text._Z11relu_kernelPfi,"ax",@progbits
	.align	128
        .global         _Z11relu_kernelPfi
        .type           _Z11relu_kernelPfi,@function
        .size           _Z11relu_kernelPfi,(.L_x_31 - _Z11relu_kernelPfi)
        .other          _Z11relu_kernelPfi,@"STO_CUDA_ENTRY STV_DEFAULT"
_Z11relu_kernelPfi:
.text._Z11relu_kernelPfi:
        /* <DEDUP_REMOVED lines=10> */
[----:B-1----:R-:W2:Y:S02]  /*00a0*/  LDG.E R0, desc[UR4][R2.64] ;  /* 0x0000000402007981 */ /* 0x002ea4000c1e1900 */
[----:B--2---:R-:W-:-:S05]  /*00b0*/  FMNMX R5, RZ, R0, !PT ;  /* 0x00000000ff057209 */ /* 0x004fca0007800000 */
[----:B------:R-:W-:Y:S01]  /*00c0*/  STG.E desc[UR4][R2.64], R5 ;  /* 0x0000000502007986 */ /* 0x000fe2000c101904 */
[----:B------:R-:W-:Y:S05]  /*00d0*/  EXIT ;  /* 0x000000000000794d */ /* 0x000fea0003800000 */
.L_x_21:
        /* <DEDUP_REMOVED lines=10> */
.L_x_31:


//--------------------- .nv.shared.reserved.0     --------------------------
	.section	.nv.shared.reserved.0,"aw",@nobits
	.weak		__nv_reservedSMEM_offset_0_alias
	.size		__nv_reservedSMEM_offset_0_alias, 0, 64
	.other		__nv_reservedSMEM_offset_0_alias,@"STO_CUDA_RESERVED_SHARED STV_DEFAULT"
__nv_reservedSMEM_offset_0_alias:
	.zero		0
	.zero		64


//--------------------- .nv.constant0._Z20tanh_backward_kernelPfS_iS_ --------------------------
	.section	.nv.constant0._Z20tanh_backward_kernelPfS_iS_,"a",@progbits
	.sectionflags	@""
	.align	4
.nv.constant0._Z20tanh_backward_kernelPfS_iS_:
	.zero		928


//--------------------- .nv.constant0._Z23sigmoid_backward_kernelPfS_iS_ --------------------------
	.section	.nv.constant0._Z23sigmoid_backward_kernelPfS_iS_,"a",@progbits
	.sectionflags	@""
	.align	4
.nv.constant0._Z23sigmoid_backward_kernelPfS_iS_:
	.zero		928


//--------------------- .nv.constant0._Z26leaky_relu_backward_kernelPfS_ifS_ --------------------------
	.section	.nv.constant0._Z26leaky_relu_backward_kernelPfS_ifS_,"a",@progbits
	.sectionflags	@""
	.align	4
.nv.constant0._Z26leaky_relu_backward_kernelPfS_ifS_:
	.zero		928


//--------------------- .nv.constant0._Z20relu_backward_kernelPfS_iS_ --------------------------
	.section	.nv.constant0._Z20relu_backward_kernelPfS_iS_,"a",@progbits
	.sectionflags	@""
	.align	4
.nv.constant0._Z20relu_backward_kernelPfS_iS_:
	.zero		928


//--------------------- .nv.constant0._Z11tanh_kernelPfi --------------------------
	.section	.nv.constant0._Z11tanh_kernelPfi,"a",@progbits
	.sectionflags	@""
	.align	4
.nv.constant0._Z11tanh_kernelPfi:
	.zero		908


//--------------------- .nv.constant0._Z14sigmoid_kernelPfi --------------------------
	.section	.nv.constant0._Z14sigmoid_kernelPfi,"a",@progbits
	.sectionflags	@""
	.align	4
.nv.constant0._Z14sigmoid_kernelPfi:
	.zero		908


//--------------------- .nv.constant0._Z17leaky_relu_kernelPfif --------------------------
	.section	.nv.constant0._Z17leaky_relu_kernelPfif,"a",@progbits
	.sectionflags	@""
	.align	4
.nv.constant0._Z17leaky_relu_kernelPfif:
	.zero		912


//--------------------- .nv.constant0._Z11relu_kernelPfi --------------------------
	.section	.nv.constant0._Z11relu_kernelPfi,"a",@progbits
	.sectionflags	@""
	.align	4
.nv.constant0._Z11relu_kernelPfi:
	.zero		908


//--------------------- SYMBOLS --------------------------

	.type		.nv.reservedSmem.offset0,@object
	.size		.nv.reservedSmem.offset0,0x4
